//
// Generated by NVIDIA NVVM Compiler
//
// Compiler Build ID: CL-36424714
// Cuda compilation tools, release 13.0, V13.0.88
// Based on NVVM 20.0.0
//

.version 9.0
.target sm_100
.address_size 64

	// .globl	merge_features_simple

.visible .entry merge_features_simple(
	.param .u64 .ptr .align 1 merge_features_simple_param_0,
	.param .u64 .ptr .align 1 merge_features_simple_param_1,
	.param .u64 .ptr .align 1 merge_features_simple_param_2,
	.param .u32 merge_features_simple_param_3
)
{
	.reg .pred 	%p<3>;
	.reg .b32 	%r<15>;
	.reg .b32 	%f<5>;
	.reg .b64 	%rd<16>;

	ld.param.u64 	%rd1, [merge_features_simple_param_0];
	ld.param.u64 	%rd2, [merge_features_simple_param_1];
	ld.param.u64 	%rd3, [merge_features_simple_param_2];
	ld.param.u32 	%r4, [merge_features_simple_param_3];
	mov.u32 	%r5, %ctaid.x;
	mov.u32 	%r6, %ntid.x;
	mov.u32 	%r7, %tid.x;
	mad.lo.s32 	%r1, %r5, %r6, %r7;
	mul.hi.s32 	%r8, %r1, 1717986919;
	shr.u32 	%r9, %r8, 31;
	shr.s32 	%r10, %r8, 5;
	add.s32 	%r2, %r10, %r9;
	mul.lo.s32 	%r11, %r2, 80;
	sub.s32 	%r3, %r1, %r11;
	setp.ge.u32 	%p1, %r2, %r4;
	@%p1 bra 	$L__BB0_5;
	setp.gt.s32 	%p2, %r3, 31;
	@%p2 bra 	$L__BB0_3;
	shl.b32 	%r13, %r2, 5;
	add.s32 	%r14, %r13, %r3;
	cvta.to.global.u64 	%rd10, %rd1;
	mul.wide.s32 	%rd11, %r14, 4;
	add.s64 	%rd12, %rd10, %rd11;
	ld.global.nc.f32 	%f4, [%rd12];
	bra.uni 	$L__BB0_4;
$L__BB0_3:
	mul.lo.s32 	%r12, %r2, 48;
	cvt.s64.s32 	%rd4, %r12;
	cvt.u64.u32 	%rd5, %r3;
	add.s64 	%rd6, %rd5, %rd4;
	cvta.to.global.u64 	%rd7, %rd2;
	shl.b64 	%rd8, %rd6, 2;
	add.s64 	%rd9, %rd7, %rd8;
	ld.global.nc.f32 	%f4, [%rd9+-128];
$L__BB0_4:
	cvta.to.global.u64 	%rd13, %rd3;
	mul.wide.s32 	%rd14, %r1, 4;
	add.s64 	%rd15, %rd13, %rd14;
	st.global.f32 	[%rd15], %f4;
$L__BB0_5:
	ret;

}
	// .globl	merge_features_weighted
.visible .entry merge_features_weighted(
	.param .u64 .ptr .align 1 merge_features_weighted_param_0,
	.param .u64 .ptr .align 1 merge_features_weighted_param_1,
	.param .u64 .ptr .align 1 merge_features_weighted_param_2,
	.param .u64 .ptr .align 1 merge_features_weighted_param_3,
	.param .u64 .ptr .align 1 merge_features_weighted_param_4,
	.param .u32 merge_features_weighted_param_5
)
{
	.reg .pred 	%p<3>;
	.reg .b32 	%r<16>;
	.reg .b32 	%f<9>;
	.reg .b64 	%rd<24>;

	ld.param.u64 	%rd1, [merge_features_weighted_param_0];
	ld.param.u64 	%rd2, [merge_features_weighted_param_1];
	ld.param.u64 	%rd3, [merge_features_weighted_param_2];
	ld.param.u64 	%rd4, [merge_features_weighted_param_3];
	ld.param.u64 	%rd5, [merge_features_weighted_param_4];
	ld.param.u32 	%r4, [merge_features_weighted_param_5];
	mov.u32 	%r5, %ctaid.x;
	mov.u32 	%r6, %ntid.x;
	mov.u32 	%r7, %tid.x;
	mad.lo.s32 	%r1, %r5, %r6, %r7;
	mul.hi.s32 	%r8, %r1, 1717986919;
	shr.u32 	%r9, %r8, 31;
	shr.s32 	%r10, %r8, 5;
	add.s32 	%r2, %r10, %r9;
	mul.lo.s32 	%r11, %r2, 80;
	sub.s32 	%r3, %r1, %r11;
	setp.ge.u32 	%p1, %r2, %r4;
	@%p1 bra 	$L__BB1_5;
	setp.gt.s32 	%p2, %r3, 31;
	@%p2 bra 	$L__BB1_3;
	shl.b32 	%r14, %r2, 5;
	add.s32 	%r15, %r14, %r3;
	cvta.to.global.u64 	%rd15, %rd1;
	mul.wide.s32 	%rd16, %r15, 4;
	add.s64 	%rd17, %rd15, %rd16;
	cvta.to.global.u64 	%rd18, %rd3;
	mul.wide.s32 	%rd19, %r3, 4;
	add.s64 	%rd20, %rd18, %rd19;
	ld.global.nc.f32 	%f6, [%rd17];
	ld.global.nc.f32 	%f7, [%rd20];
	mul.f32 	%f8, %f6, %f7;
	bra.uni 	$L__BB1_4;
$L__BB1_3:
	add.s32 	%r12, %r3, -32;
	mul.lo.s32 	%r13, %r2, 48;
	cvt.s64.s32 	%rd6, %r13;
	cvt.u64.u32 	%rd7, %r3;
	add.s64 	%rd8, %rd6, %rd7;
	cvta.to.global.u64 	%rd9, %rd2;
	shl.b64 	%rd10, %rd8, 2;
	add.s64 	%rd11, %rd9, %rd10;
	cvta.to.global.u64 	%rd12, %rd4;
	mul.wide.u32 	%rd13, %r12, 4;
	add.s64 	%rd14, %rd12, %rd13;
	ld.global.nc.f32 	%f4, [%rd11+-128];
	ld.global.nc.f32 	%f5, [%rd14];
	mul.f32 	%f8, %f4, %f5;
$L__BB1_4:
	cvta.to.global.u64 	%rd21, %rd5;
	mul.wide.s32 	%rd22, %r1, 4;
	add.s64 	%rd23, %rd21, %rd22;
	st.global.f32 	[%rd23], %f8;
$L__BB1_5:
	ret;

}
	// .globl	merge_features_normalized
.visible .entry merge_features_normalized(
	.param .u64 .ptr .align 1 merge_features_normalized_param_0,
	.param .u64 .ptr .align 1 merge_features_normalized_param_1,
	.param .u64 .ptr .align 1 merge_features_normalized_param_2,
	.param .u64 .ptr .align 1 merge_features_normalized_param_3,
	.param .u64 .ptr .align 1 merge_features_normalized_param_4,
	.param .u64 .ptr .align 1 merge_features_normalized_param_5,
	.param .u64 .ptr .align 1 merge_features_normalized_param_6,
	.param .u32 merge_features_normalized_param_7
)
{
	.reg .pred 	%p<3>;
	.reg .b32 	%r<16>;
	.reg .b32 	%f<15>;
	.reg .b64 	%rd<30>;

	ld.param.u64 	%rd1, [merge_features_normalized_param_0];
	ld.param.u64 	%rd2, [merge_features_normalized_param_1];
	ld.param.u64 	%rd3, [merge_features_normalized_param_2];
	ld.param.u64 	%rd4, [merge_features_normalized_param_3];
	ld.param.u64 	%rd5, [merge_features_normalized_param_4];
	ld.param.u64 	%rd6, [merge_features_normalized_param_5];
	ld.param.u64 	%rd7, [merge_features_normalized_param_6];
	ld.param.u32 	%r4, [merge_features_normalized_param_7];
	mov.u32 	%r5, %ctaid.x;
	mov.u32 	%r6, %ntid.x;
	mov.u32 	%r7, %tid.x;
	mad.lo.s32 	%r1, %r5, %r6, %r7;
	mul.hi.s32 	%r8, %r1, 1717986919;
	shr.u32 	%r9, %r8, 31;
	shr.s32 	%r10, %r8, 5;
	add.s32 	%r2, %r10, %r9;
	mul.lo.s32 	%r11, %r2, 80;
	sub.s32 	%r3, %r1, %r11;
	setp.ge.u32 	%p1, %r2, %r4;
	@%p1 bra 	$L__BB2_5;
	setp.gt.s32 	%p2, %r3, 31;
	@%p2 bra 	$L__BB2_3;
	shl.b32 	%r14, %r2, 5;
	add.s32 	%r15, %r14, %r3;
	cvta.to.global.u64 	%rd19, %rd1;
	mul.wide.s32 	%rd20, %r15, 4;
	add.s64 	%rd21, %rd19, %rd20;
	cvta.to.global.u64 	%rd22, %rd3;
	mul.wide.s32 	%rd23, %r3, 4;
	add.s64 	%rd24, %rd22, %rd23;
	cvta.to.global.u64 	%rd25, %rd4;
	add.s64 	%rd26, %rd25, %rd23;
	ld.global.nc.f32 	%f9, [%rd24];
	ld.global.nc.f32 	%f10, [%rd21];
	ld.global.nc.f32 	%f11, [%rd26];
	sub.f32 	%f12, %f10, %f9;
	max.f32 	%f13, %f11, 0f322BCC77;
	div.rn.f32 	%f14, %f12, %f13;
	bra.uni 	$L__BB2_4;
$L__BB2_3:
	add.s32 	%r12, %r3, -32;
	mul.lo.s32 	%r13, %r2, 48;
	cvt.s64.s32 	%rd8, %r13;
	cvt.u64.u32 	%rd9, %r3;
	add.s64 	%rd10, %rd8, %rd9;
	cvta.to.global.u64 	%rd11, %rd2;
	shl.b64 	%rd12, %rd10, 2;
	add.s64 	%rd13, %rd11, %rd12;
	cvta.to.global.u64 	%rd14, %rd5;
	mul.wide.u32 	%rd15, %r12, 4;
	add.s64 	%rd16, %rd14, %rd15;
	cvta.to.global.u64 	%rd17, %rd6;
	add.s64 	%rd18, %rd17, %rd15;
	ld.global.nc.f32 	%f4, [%rd16];
	ld.global.nc.f32 	%f5, [%rd13+-128];
	ld.global.nc.f32 	%f6, [%rd18];
	sub.f32 	%f7, %f5, %f4;
	max.f32 	%f8, %f6, 0f322BCC77;
	div.rn.f32 	%f14, %f7, %f8;
$L__BB2_4:
	cvta.to.global.u64 	%rd27, %rd7;
	mul.wide.s32 	%rd28, %r1, 4;
	add.s64 	%rd29, %rd27, %rd28;
	st.global.f32 	[%rd29], %f14;
$L__BB2_5:
	ret;

}
	// .globl	normalize_tda_inplace
.visible .entry normalize_tda_inplace(
	.param .u64 .ptr .align 1 normalize_tda_inplace_param_0,
	.param .u64 .ptr .align 1 normalize_tda_inplace_param_1,
	.param .u64 .ptr .align 1 normalize_tda_inplace_param_2,
	.param .u32 normalize_tda_inplace_param_3
)
{
	.reg .pred 	%p<2>;
	.reg .b32 	%r<16>;
	.reg .b32 	%f<7>;
	.reg .b64 	%rd<12>;

	ld.param.u64 	%rd1, [normalize_tda_inplace_param_0];
	ld.param.u64 	%rd2, [normalize_tda_inplace_param_1];
	ld.param.u64 	%rd3, [normalize_tda_inplace_param_2];
	ld.param.u32 	%r2, [normalize_tda_inplace_param_3];
	mov.u32 	%r3, %ctaid.x;
	mov.u32 	%r4, %ntid.x;
	mov.u32 	%r5, %tid.x;
	mad.lo.s32 	%r1, %r3, %r4, %r5;
	mul.hi.s32 	%r6, %r1, 715827883;
	shr.u32 	%r7, %r6, 31;
	shr.s32 	%r8, %r6, 3;
	add.s32 	%r9, %r8, %r7;
	setp.ge.u32 	%p1, %r9, %r2;
	@%p1 bra 	$L__BB3_2;
	cvta.to.global.u64 	%rd4, %rd1;
	cvta.to.global.u64 	%rd5, %rd2;
	cvta.to.global.u64 	%rd6, %rd3;
	shr.u32 	%r12, %r6, 3;
	add.s32 	%r13, %r12, %r7;
	mul.lo.s32 	%r14, %r13, 48;
	sub.s32 	%r15, %r1, %r14;
	mul.wide.s32 	%rd7, %r1, 4;
	add.s64 	%rd8, %rd4, %rd7;
	ld.global.f32 	%f1, [%rd8];
	mul.wide.s32 	%rd9, %r15, 4;
	add.s64 	%rd10, %rd5, %rd9;
	ld.global.nc.f32 	%f2, [%rd10];
	add.s64 	%rd11, %rd6, %rd9;
	ld.global.nc.f32 	%f3, [%rd11];
	sub.f32 	%f4, %f1, %f2;
	max.f32 	%f5, %f3, 0f322BCC77;
	div.rn.f32 	%f6, %f4, %f5;
	st.global.f32 	[%rd8], %f6;
$L__BB3_2:
	ret;

}
	// .globl	update_running_stats
.visible .entry update_running_stats(
	.param .u64 .ptr .align 1 update_running_stats_param_0,
	.param .u64 .ptr .align 1 update_running_stats_param_1,
	.param .u64 .ptr .align 1 update_running_stats_param_2,
	.param .u64 update_running_stats_param_3,
	.param .u32 update_running_stats_param_4,
	.param .u32 update_running_stats_param_5
)
{
	.reg .pred 	%p<11>;
	.reg .b32 	%r<67>;
	.reg .b32 	%f<143>;
	.reg .b64 	%rd<64>;

	ld.param.u64 	%rd14, [update_running_stats_param_0];
	ld.param.u64 	%rd11, [update_running_stats_param_1];
	ld.param.u64 	%rd12, [update_running_stats_param_2];
	ld.param.u64 	%rd61, [update_running_stats_param_3];
	ld.param.u32 	%r39, [update_running_stats_param_4];
	ld.param.u32 	%r40, [update_running_stats_param_5];
	cvta.to.global.u64 	%rd1, %rd14;
	mov.u32 	%r41, %ctaid.x;
	mov.u32 	%r42, %ntid.x;
	mul.lo.s32 	%r1, %r41, %r42;
	mov.u32 	%r2, %tid.x;
	add.s32 	%r3, %r1, %r2;
	setp.ge.u32 	%p1, %r3, %r40;
	@%p1 bra 	$L__BB4_14;
	cvta.to.global.u64 	%rd15, %rd11;
	cvta.to.global.u64 	%rd16, %rd12;
	mul.wide.s32 	%rd17, %r3, 4;
	add.s64 	%rd2, %rd15, %rd17;
	ld.global.f32 	%f141, [%rd2];
	add.s64 	%rd3, %rd16, %rd17;
	ld.global.f32 	%f142, [%rd3];
	setp.eq.s32 	%p2, %r39, 0;
	@%p2 bra 	$L__BB4_13;
	and.b32  	%r4, %r39, 7;
	setp.lt.u32 	%p3, %r39, 8;
	mov.b32 	%r65, 0;
	@%p3 bra 	$L__BB4_5;
	and.b32  	%r65, %r39, -8;
	neg.s32 	%r63, %r65;
	add.s32 	%r44, %r2, %r40;
	add.s32 	%r62, %r44, %r1;
	shl.b32 	%r8, %r40, 3;
	shl.b32 	%r45, %r40, 1;
	add.s32 	%r61, %r3, %r45;
	mad.lo.s32 	%r60, %r40, 3, %r3;
	shl.b32 	%r46, %r40, 2;
	add.s32 	%r59, %r3, %r46;
	mad.lo.s32 	%r58, %r40, 5, %r3;
	mad.lo.s32 	%r57, %r40, 6, %r3;
	mad.lo.s32 	%r56, %r40, 7, %r3;
	mov.u32 	%r55, %r3;
$L__BB4_4:
	.pragma "nounroll";
	mul.wide.u32 	%rd18, %r55, 4;
	add.s64 	%rd19, %rd1, %rd18;
	ld.global.nc.f32 	%f28, [%rd19];
	add.s64 	%rd20, %rd61, 1;
	sub.f32 	%f29, %f28, %f141;
	cvt.rn.f32.u64 	%f30, %rd20;
	div.rn.f32 	%f31, %f29, %f30;
	add.f32 	%f32, %f141, %f31;
	sub.f32 	%f33, %f28, %f32;
	fma.rn.f32 	%f34, %f29, %f33, %f142;
	mul.wide.u32 	%rd21, %r62, 4;
	add.s64 	%rd22, %rd1, %rd21;
	ld.global.nc.f32 	%f35, [%rd22];
	add.s64 	%rd23, %rd61, 2;
	sub.f32 	%f36, %f35, %f32;
	cvt.rn.f32.u64 	%f37, %rd23;
	div.rn.f32 	%f38, %f36, %f37;
	add.f32 	%f39, %f32, %f38;
	sub.f32 	%f40, %f35, %f39;
	fma.rn.f32 	%f41, %f36, %f40, %f34;
	mul.wide.u32 	%rd24, %r61, 4;
	add.s64 	%rd25, %rd1, %rd24;
	ld.global.nc.f32 	%f42, [%rd25];
	add.s64 	%rd26, %rd61, 3;
	sub.f32 	%f43, %f42, %f39;
	cvt.rn.f32.u64 	%f44, %rd26;
	div.rn.f32 	%f45, %f43, %f44;
	add.f32 	%f46, %f39, %f45;
	sub.f32 	%f47, %f42, %f46;
	fma.rn.f32 	%f48, %f43, %f47, %f41;
	mul.wide.u32 	%rd27, %r60, 4;
	add.s64 	%rd28, %rd1, %rd27;
	ld.global.nc.f32 	%f49, [%rd28];
	add.s64 	%rd29, %rd61, 4;
	sub.f32 	%f50, %f49, %f46;
	cvt.rn.f32.u64 	%f51, %rd29;
	div.rn.f32 	%f52, %f50, %f51;
	add.f32 	%f53, %f46, %f52;
	sub.f32 	%f54, %f49, %f53;
	fma.rn.f32 	%f55, %f50, %f54, %f48;
	mul.wide.u32 	%rd30, %r59, 4;
	add.s64 	%rd31, %rd1, %rd30;
	ld.global.nc.f32 	%f56, [%rd31];
	add.s64 	%rd32, %rd61, 5;
	sub.f32 	%f57, %f56, %f53;
	cvt.rn.f32.u64 	%f58, %rd32;
	div.rn.f32 	%f59, %f57, %f58;
	add.f32 	%f60, %f53, %f59;
	sub.f32 	%f61, %f56, %f60;
	fma.rn.f32 	%f62, %f57, %f61, %f55;
	mul.wide.u32 	%rd33, %r58, 4;
	add.s64 	%rd34, %rd1, %rd33;
	ld.global.nc.f32 	%f63, [%rd34];
	add.s64 	%rd35, %rd61, 6;
	sub.f32 	%f64, %f63, %f60;
	cvt.rn.f32.u64 	%f65, %rd35;
	div.rn.f32 	%f66, %f64, %f65;
	add.f32 	%f67, %f60, %f66;
	sub.f32 	%f68, %f63, %f67;
	fma.rn.f32 	%f69, %f64, %f68, %f62;
	mul.wide.u32 	%rd36, %r57, 4;
	add.s64 	%rd37, %rd1, %rd36;
	ld.global.nc.f32 	%f70, [%rd37];
	add.s64 	%rd38, %rd61, 7;
	sub.f32 	%f71, %f70, %f67;
	cvt.rn.f32.u64 	%f72, %rd38;
	div.rn.f32 	%f73, %f71, %f72;
	add.f32 	%f74, %f67, %f73;
	sub.f32 	%f75, %f70, %f74;
	fma.rn.f32 	%f76, %f71, %f75, %f69;
	mul.wide.u32 	%rd39, %r56, 4;
	add.s64 	%rd40, %rd1, %rd39;
	ld.global.nc.f32 	%f77, [%rd40];
	add.s64 	%rd61, %rd61, 8;
	sub.f32 	%f78, %f77, %f74;
	cvt.rn.f32.u64 	%f79, %rd61;
	div.rn.f32 	%f80, %f78, %f79;
	add.f32 	%f141, %f74, %f80;
	sub.f32 	%f81, %f77, %f141;
	fma.rn.f32 	%f142, %f78, %f81, %f76;
	add.s32 	%r63, %r63, 8;
	add.s32 	%r62, %r62, %r8;
	add.s32 	%r61, %r61, %r8;
	add.s32 	%r60, %r60, %r8;
	add.s32 	%r59, %r59, %r8;
	add.s32 	%r58, %r58, %r8;
	add.s32 	%r57, %r57, %r8;
	add.s32 	%r56, %r56, %r8;
	add.s32 	%r55, %r55, %r8;
	setp.ne.s32 	%p4, %r63, 0;
	@%p4 bra 	$L__BB4_4;
$L__BB4_5:
	setp.eq.s32 	%p5, %r4, 0;
	@%p5 bra 	$L__BB4_13;
	and.b32  	%r34, %r39, 3;
	setp.lt.u32 	%p6, %r4, 4;
	@%p6 bra 	$L__BB4_8;
	mad.lo.s32 	%r47, %r65, %r40, %r3;
	mul.wide.u32 	%rd41, %r47, 4;
	add.s64 	%rd42, %rd1, %rd41;
	ld.global.nc.f32 	%f83, [%rd42];
	add.s64 	%rd43, %rd61, 1;
	sub.f32 	%f84, %f83, %f141;
	cvt.rn.f32.u64 	%f85, %rd43;
	div.rn.f32 	%f86, %f84, %f85;
	add.f32 	%f87, %f141, %f86;
	sub.f32 	%f88, %f83, %f87;
	fma.rn.f32 	%f89, %f84, %f88, %f142;
	add.s32 	%r48, %r47, %r40;
	mul.wide.u32 	%rd44, %r48, 4;
	add.s64 	%rd45, %rd1, %rd44;
	ld.global.nc.f32 	%f90, [%rd45];
	add.s64 	%rd46, %rd61, 2;
	sub.f32 	%f91, %f90, %f87;
	cvt.rn.f32.u64 	%f92, %rd46;
	div.rn.f32 	%f93, %f91, %f92;
	add.f32 	%f94, %f87, %f93;
	sub.f32 	%f95, %f90, %f94;
	fma.rn.f32 	%f96, %f91, %f95, %f89;
	add.s32 	%r49, %r48, %r40;
	mul.wide.u32 	%rd47, %r49, 4;
	add.s64 	%rd48, %rd1, %rd47;
	ld.global.nc.f32 	%f97, [%rd48];
	add.s64 	%rd49, %rd61, 3;
	sub.f32 	%f98, %f97, %f94;
	cvt.rn.f32.u64 	%f99, %rd49;
	div.rn.f32 	%f100, %f98, %f99;
	add.f32 	%f101, %f94, %f100;
	sub.f32 	%f102, %f97, %f101;
	fma.rn.f32 	%f103, %f98, %f102, %f96;
	add.s32 	%r50, %r49, %r40;
	mul.wide.u32 	%rd50, %r50, 4;
	add.s64 	%rd51, %rd1, %rd50;
	ld.global.nc.f32 	%f104, [%rd51];
	add.s64 	%rd61, %rd61, 4;
	sub.f32 	%f105, %f104, %f101;
	cvt.rn.f32.u64 	%f106, %rd61;
	div.rn.f32 	%f107, %f105, %f106;
	add.f32 	%f141, %f101, %f107;
	sub.f32 	%f108, %f104, %f141;
	fma.rn.f32 	%f142, %f105, %f108, %f103;
	add.s32 	%r65, %r65, 4;
$L__BB4_8:
	setp.eq.s32 	%p7, %r34, 0;
	@%p7 bra 	$L__BB4_13;
	setp.eq.s32 	%p8, %r34, 1;
	@%p8 bra 	$L__BB4_11;
	mad.lo.s32 	%r51, %r65, %r40, %r3;
	mul.wide.u32 	%rd52, %r51, 4;
	add.s64 	%rd53, %rd1, %rd52;
	ld.global.nc.f32 	%f110, [%rd53];
	add.s64 	%rd54, %rd61, 1;
	sub.f32 	%f111, %f110, %f141;
	cvt.rn.f32.u64 	%f112, %rd54;
	div.rn.f32 	%f113, %f111, %f112;
	add.f32 	%f114, %f141, %f113;
	sub.f32 	%f115, %f110, %f114;
	fma.rn.f32 	%f116, %f111, %f115, %f142;
	add.s32 	%r52, %r51, %r40;
	mul.wide.u32 	%rd55, %r52, 4;
	add.s64 	%rd56, %rd1, %rd55;
	ld.global.nc.f32 	%f117, [%rd56];
	add.s64 	%rd61, %rd61, 2;
	sub.f32 	%f118, %f117, %f114;
	cvt.rn.f32.u64 	%f119, %rd61;
	div.rn.f32 	%f120, %f118, %f119;
	add.f32 	%f141, %f114, %f120;
	sub.f32 	%f121, %f117, %f141;
	fma.rn.f32 	%f142, %f118, %f121, %f116;
	add.s32 	%r65, %r65, 2;
$L__BB4_11:
	and.b32  	%r53, %r39, 1;
	setp.eq.b32 	%p9, %r53, 1;
	not.pred 	%p10, %p9;
	@%p10 bra 	$L__BB4_13;
	mad.lo.s32 	%r54, %r65, %r40, %r3;
	mul.wide.u32 	%rd57, %r54, 4;
	add.s64 	%rd58, %rd1, %rd57;
	ld.global.nc.f32 	%f122, [%rd58];
	add.s64 	%rd59, %rd61, 1;
	sub.f32 	%f123, %f122, %f141;
	cvt.rn.f32.u64 	%f124, %rd59;
	div.rn.f32 	%f125, %f123, %f124;
	add.f32 	%f141, %f141, %f125;
	sub.f32 	%f126, %f122, %f141;
	fma.rn.f32 	%f142, %f123, %f126, %f142;
$L__BB4_13:
	st.global.f32 	[%rd2], %f141;
	st.global.f32 	[%rd3], %f142;
$L__BB4_14:
	ret;

}
	// .globl	finalize_stats
.visible .entry finalize_stats(
	.param .u64 .ptr .align 1 finalize_stats_param_0,
	.param .u64 .ptr .align 1 finalize_stats_param_1,
	.param .u64 finalize_stats_param_2,
	.param .u32 finalize_stats_param_3
)
{
	.reg .pred 	%p<3>;
	.reg .b32 	%r<7>;
	.reg .b32 	%f<5>;
	.reg .b64 	%rd<12>;

	ld.param.u64 	%rd2, [finalize_stats_param_0];
	ld.param.u64 	%rd4, [finalize_stats_param_1];
	ld.param.u64 	%rd3, [finalize_stats_param_2];
	ld.param.u32 	%r2, [finalize_stats_param_3];
	cvta.to.global.u64 	%rd1, %rd4;
	mov.u32 	%r3, %ctaid.x;
	mov.u32 	%r4, %ntid.x;
	mov.u32 	%r5, %tid.x;
	mad.lo.s32 	%r1, %r3, %r4, %r5;
	setp.ge.u32 	%p1, %r1, %r2;
	@%p1 bra 	$L__BB5_4;
	setp.lt.u64 	%p2, %rd3, 2;
	@%p2 bra 	$L__BB5_3;
	cvta.to.global.u64 	%rd7, %rd2;
	mul.wide.s32 	%rd8, %r1, 4;
	add.s64 	%rd9, %rd7, %rd8;
	ld.global.nc.f32 	%f1, [%rd9];
	add.s64 	%rd10, %rd3, -1;
	cvt.rn.f32.u64 	%f2, %rd10;
	div.rn.f32 	%f3, %f1, %f2;
	sqrt.rn.f32 	%f4, %f3;
	add.s64 	%rd11, %rd1, %rd8;
	st.global.f32 	[%rd11], %f4;
	bra.uni 	$L__BB5_4;
$L__BB5_3:
	mul.wide.s32 	%rd5, %r1, 4;
	add.s64 	%rd6, %rd1, %rd5;
	mov.b32 	%r6, 1065353216;
	st.global.u32 	[%rd6], %r6;
$L__BB5_4:
	ret;

}
	// .globl	apply_readout
.visible .entry apply_readout(
	.param .u64 .ptr .align 1 apply_readout_param_0,
	.param .u64 .ptr .align 1 apply_readout_param_1,
	.param .f32 apply_readout_param_2,
	.param .u64 .ptr .align 1 apply_readout_param_3,
	.param .u32 apply_readout_param_4
)
{
	.reg .pred 	%p<10>;
	.reg .b32 	%r<18>;
	.reg .b32 	%f<22>;
	.reg .b64 	%rd<19>;

	ld.param.u64 	%rd7, [apply_readout_param_0];
	ld.param.u64 	%rd8, [apply_readout_param_1];
	ld.param.f32 	%f5, [apply_readout_param_2];
	ld.param.u64 	%rd9, [apply_readout_param_3];
	ld.param.u32 	%r5, [apply_readout_param_4];
	mov.u32 	%r1, %ctaid.x;
	mov.u32 	%r2, %tid.x;
	setp.ge.u32 	%p1, %r1, %r5;
	@%p1 bra 	$L__BB6_6;
	setp.gt.u32 	%p2, %r2, 79;
	mov.f32 	%f21, 0f00000000;
	@%p2 bra 	$L__BB6_4;
	mul.wide.u32 	%rd10, %r2, 4;
	cvta.to.global.u64 	%rd11, %rd8;
	add.s64 	%rd18, %rd11, %rd10;
	mad.lo.s32 	%r6, %r1, 80, %r2;
	mul.wide.u32 	%rd12, %r6, 4;
	cvta.to.global.u64 	%rd13, %rd7;
	add.s64 	%rd17, %rd13, %rd12;
	mov.f32 	%f21, 0f00000000;
	mov.u32 	%r17, %r2;
$L__BB6_3:
	ld.global.nc.f32 	%f8, [%rd17];
	ld.global.nc.f32 	%f9, [%rd18];
	fma.rn.f32 	%f21, %f8, %f9, %f21;
	add.s32 	%r4, %r17, 32;
	add.s64 	%rd18, %rd18, 128;
	add.s64 	%rd17, %rd17, 128;
	setp.lt.u32 	%p3, %r17, 48;
	mov.u32 	%r17, %r4;
	@%p3 bra 	$L__BB6_3;
$L__BB6_4:
	mov.b32 	%r7, %f21;
	shfl.sync.down.b32	%r8|%p4, %r7, 16, 31, -1;
	mov.b32 	%f10, %r8;
	add.f32 	%f11, %f21, %f10;
	mov.b32 	%r9, %f11;
	shfl.sync.down.b32	%r10|%p5, %r9, 8, 31, -1;
	mov.b32 	%f12, %r10;
	add.f32 	%f13, %f11, %f12;
	mov.b32 	%r11, %f13;
	shfl.sync.down.b32	%r12|%p6, %r11, 4, 31, -1;
	mov.b32 	%f14, %r12;
	add.f32 	%f15, %f13, %f14;
	mov.b32 	%r13, %f15;
	shfl.sync.down.b32	%r14|%p7, %r13, 2, 31, -1;
	mov.b32 	%f16, %r14;
	add.f32 	%f17, %f15, %f16;
	mov.b32 	%r15, %f17;
	shfl.sync.down.b32	%r16|%p8, %r15, 1, 31, -1;
	mov.b32 	%f18, %r16;
	add.f32 	%f4, %f17, %f18;
	setp.ne.s32 	%p9, %r2, 0;
	@%p9 bra 	$L__BB6_6;
	add.f32 	%f19, %f5, %f4;
	cvta.to.global.u64 	%rd14, %rd9;
	mul.wide.u32 	%rd15, %r1, 4;
	add.s64 	%rd16, %rd14, %rd15;
	st.global.f32 	[%rd16], %f19;
$L__BB6_6:
	ret;

}
	// .globl	sigmoid
.visible .entry sigmoid(
	.param .u64 .ptr .align 1 sigmoid_param_0,
	.param .u64 .ptr .align 1 sigmoid_param_1,
	.param .u32 sigmoid_param_2
)
{
	.reg .pred 	%p<3>;
	.reg .b32 	%r<10>;
	.reg .b32 	%f<29>;
	.reg .b64 	%rd<11>;

	ld.param.u64 	%rd2, [sigmoid_param_0];
	ld.param.u64 	%rd3, [sigmoid_param_1];
	ld.param.u32 	%r2, [sigmoid_param_2];
	cvta.to.global.u64 	%rd1, %rd3;
	mov.u32 	%r3, %ctaid.x;
	mov.u32 	%r4, %ntid.x;
	mov.u32 	%r5, %tid.x;
	mad.lo.s32 	%r1, %r3, %r4, %r5;
	setp.ge.u32 	%p1, %r1, %r2;
	@%p1 bra 	$L__BB7_4;
	cvta.to.global.u64 	%rd4, %rd2;
	mul.wide.s32 	%rd5, %r1, 4;
	add.s64 	%rd6, %rd4, %rd5;
	ld.global.nc.f32 	%f1, [%rd6];
	setp.ltu.f32 	%p2, %f1, 0f00000000;
	@%p2 bra 	$L__BB7_3;
	fma.rn.f32 	%f2, %f1, 0fBBBB989D, 0f3F000000;
	cvt.sat.f32.f32 	%f3, %f2;
	mov.f32 	%f4, 0f4B400001;
	mov.f32 	%f5, 0f437C0000;
	fma.rm.f32 	%f6, %f3, %f5, %f4;
	add.f32 	%f7, %f6, 0fCB40007F;
	neg.f32 	%f8, %f7;
	fma.rn.f32 	%f9, %f1, 0fBFB8AA3B, %f8;
	fma.rn.f32 	%f10, %f1, 0fB2A57060, %f9;
	mov.b32 	%r6, %f6;
	shl.b32 	%r7, %r6, 23;
	mov.b32 	%f11, %r7;
	ex2.approx.ftz.f32 	%f12, %f10;
	fma.rn.f32 	%f13, %f12, %f11, 0f3F800000;
	rcp.rn.f32 	%f14, %f13;
	add.s64 	%rd8, %rd1, %rd5;
	st.global.f32 	[%rd8], %f14;
	bra.uni 	$L__BB7_4;
$L__BB7_3:
	fma.rn.f32 	%f15, %f1, 0f3BBB989D, 0f3F000000;
	cvt.sat.f32.f32 	%f16, %f15;
	mov.f32 	%f17, 0f4B400001;
	mov.f32 	%f18, 0f437C0000;
	fma.rm.f32 	%f19, %f16, %f18, %f17;
	add.f32 	%f20, %f19, 0fCB40007F;
	neg.f32 	%f21, %f20;
	fma.rn.f32 	%f22, %f1, 0f3FB8AA3B, %f21;
	fma.rn.f32 	%f23, %f1, 0f32A57060, %f22;
	mov.b32 	%r8, %f19;
	shl.b32 	%r9, %r8, 23;
	mov.b32 	%f24, %r9;
	ex2.approx.ftz.f32 	%f25, %f23;
	mul.f32 	%f26, %f25, %f24;
	add.f32 	%f27, %f26, 0f3F800000;
	div.rn.f32 	%f28, %f26, %f27;
	add.s64 	%rd10, %rd1, %rd5;
	st.global.f32 	[%rd10], %f28;
$L__BB7_4:
	ret;

}


// ===== COMPILED SASS (sm_100) =====

	.target	sm_100

	.elftype	@"ET_EXEC"


//--------------------- .note.nv.tkinfo           --------------------------
	.section	.note.nv.tkinfo,"",@"SHT_NOTE"
	.sectionflags	@"SHF_NOTE_NV_TKINFO"
	.tkinfo
        /*0018*/ 	.word	0x00000002
        /*0030*/ 	.string	""
        /*0030*/ 	.string	"ptxas"
        /*0030*/ 	.string	"Cuda compilation tools, release 13.0, V13.0.88"
        /*0030*/ 	.string	"Build cuda_13.0.r13.0/compiler.36424714_0"
        /*0030*/ 	.string	"-arch sm_100 -m 64 "



//--------------------- .note.nv.cuinfo           --------------------------
	.section	.note.nv.cuinfo,"",@"SHT_NOTE"
	.sectionflags	@"SHF_NOTE_NV_CUINFO"
        /*0018*/ 	.short	0x0002
        /*001a*/ 	.short	0x0064
        /*001c*/ 	.short	0x0082
	.zero		2


//--------------------- .nv.info                  --------------------------
	.section	.nv.info,"",@"SHT_CUDA_INFO"
	.align	4


	//----- nvinfo : EIATTR_REGCOUNT
	.align		4
        /*0000*/ 	.byte	0x04, 0x2f
        /*0002*/ 	.short	(.L_1 - .L_0)
	.align		4
.L_0:
        /*0004*/ 	.word	index@(merge_features_simple)
        /*0008*/ 	.word	0x0000000e


	//----- nvinfo : EIATTR_FRAME_SIZE
	.align		4
.L_1:
        /*000c*/ 	.byte	0x04, 0x11
        /*000e*/ 	.short	(.L_3 - .L_2)
	.align		4
.L_2:
        /*0010*/ 	.word	index@(merge_features_simple)
        /*0014*/ 	.word	0x00000000


	//----- nvinfo : EIATTR_REGCOUNT
	.align		4
.L_3:
        /*0018*/ 	.byte	0x04, 0x2f
        /*001a*/ 	.short	(.L_5 - .L_4)
	.align		4
.L_4:
        /*001c*/ 	.word	index@(merge_features_weighted)
        /*0020*/ 	.word	0x00000011


	//----- nvinfo : EIATTR_FRAME_SIZE
	.align		4
.L_5:
        /*0024*/ 	.byte	0x04, 0x11
        /*0026*/ 	.short	(.L_7 - .L_6)
	.align		4
.L_6:
        /*0028*/ 	.word	index@(merge_features_weighted)
        /*002c*/ 	.word	0x00000000


	//----- nvinfo : EIATTR_REGCOUNT
	.align		4
.L_7:
        /*0030*/ 	.byte	0x04, 0x2f
        /*0032*/ 	.short	(.L_9 - .L_8)
	.align		4
.L_8:
        /*0034*/ 	.word	index@(merge_features_normalized)
        /*0038*/ 	.word	0x0000000f


	//----- nvinfo : EIATTR_FRAME_SIZE
	.align		4
.L_9:
        /*003c*/ 	.byte	0x04, 0x11
        /*003e*/ 	.short	(.L_11 - .L_10)
	.align		4
.L_10:
        /*0040*/ 	.word	index@($__internal_6_$__cuda_sm3x_div_rn_noftz_f32_slowpath)
        /*0044*/ 	.word	0x00000000


	//----- nvinfo : EIATTR_FRAME_SIZE
	.align		4
.L_11:
        /*0048*/ 	.byte	0x04, 0x11
        /*004a*/ 	.short	(.L_13 - .L_12)
	.align		4
.L_12:
        /*004c*/ 	.word	index@(merge_features_normalized)
        /*0050*/ 	.word	0x00000000


	//----- nvinfo : EIATTR_REGCOUNT
	.align		4
.L_13:
        /*0054*/ 	.byte	0x04, 0x2f
        /*0056*/ 	.short	(.L_15 - .L_14)
	.align		4
.L_14:
        /*0058*/ 	.word	index@(normalize_tda_inplace)
        /*005c*/ 	.word	0x00000010


	//----- nvinfo : EIATTR_FRAME_SIZE
	.align		4
.L_15:
        /*0060*/ 	.byte	0x04, 0x11
        /*0062*/ 	.short	(.L_17 - .L_16)
	.align		4
.L_16:
        /*0064*/ 	.word	index@($__internal_5_$__cuda_sm3x_div_rn_noftz_f32_slowpath)
        /*0068*/ 	.word	0x00000000


	//----- nvinfo : EIATTR_FRAME_SIZE
	.align		4
.L_17:
        /*006c*/ 	.byte	0x04, 0x11
        /*006e*/ 	.short	(.L_19 - .L_18)
	.align		4
.L_18:
        /*0070*/ 	.word	index@(normalize_tda_inplace)
        /*0074*/ 	.word	0x00000000


	//----- nvinfo : EIATTR_REGCOUNT
	.align		4
.L_19:
        /*0078*/ 	.byte	0x04, 0x2f
        /*007a*/ 	.short	(.L_21 - .L_20)
	.align		4
.L_20:
        /*007c*/ 	.word	index@(update_running_stats)
        /*0080*/ 	.word	0x00000020


	//----- nvinfo : EIATTR_FRAME_SIZE
	.align		4
.L_21:
        /*0084*/ 	.byte	0x04, 0x11
        /*0086*/ 	.short	(.L_23 - .L_22)
	.align		4
.L_22:
        /*0088*/ 	.word	index@($__internal_4_$__cuda_sm3x_div_rn_noftz_f32_slowpath)
        /*008c*/ 	.word	0x00000000


	//----- nvinfo : EIATTR_FRAME_SIZE
	.align		4
.L_23:
        /*0090*/ 	.byte	0x04, 0x11
        /*0092*/ 	.short	(.L_25 - .L_24)
	.align		4
.L_24:
        /*0094*/ 	.word	index@(update_running_stats)
        /*0098*/ 	.word	0x00000000


	//----- nvinfo : EIATTR_REGCOUNT
	.align		4
.L_25:
        /*009c*/ 	.byte	0x04, 0x2f
        /*009e*/ 	.short	(.L_27 - .L_26)
	.align		4
.L_26:
        /*00a0*/ 	.word	index@(finalize_stats)
        /*00a4*/ 	.word	0x00000010


	//----- nvinfo : EIATTR_FRAME_SIZE
	.align		4
.L_27:
        /*00a8*/ 	.byte	0x04, 0x11
        /*00aa*/ 	.short	(.L_29 - .L_28)
	.align		4
.L_28:
        /*00ac*/ 	.word	index@($__internal_3_$__cuda_sm3x_div_rn_noftz_f32_slowpath)
        /*00b0*/ 	.word	0x00000000


	//----- nvinfo : EIATTR_FRAME_SIZE
	.align		4
.L_29:
        /*00b4*/ 	.byte	0x04, 0x11
        /*00b6*/ 	.short	(.L_31 - .L_30)
	.align		4
.L_30:
        /*00b8*/ 	.word	index@($__internal_2_$__cuda_sm20_sqrt_rn_f32_slowpath)
        /*00bc*/ 	.word	0x00000000


	//----- nvinfo : EIATTR_FRAME_SIZE
	.align		4
.L_31:
        /*00c0*/ 	.byte	0x04, 0x11
        /*00c2*/ 	.short	(.L_33 - .L_32)
	.align		4
.L_32:
        /*00c4*/ 	.word	index@(finalize_stats)
        /*00c8*/ 	.word	0x00000000


	//----- nvinfo : EIATTR_REGCOUNT
	.align		4
.L_33:
        /*00cc*/ 	.byte	0x04, 0x2f
        /*00ce*/ 	.short	(.L_35 - .L_34)
	.align		4
.L_34:
        /*00d0*/ 	.word	index@(apply_readout)
        /*00d4*/ 	.word	0x0000000e


	//----- nvinfo : EIATTR_FRAME_SIZE
	.align		4
.L_35:
        /*00d8*/ 	.byte	0x04, 0x11
        /*00da*/ 	.short	(.L_37 - .L_36)
	.align		4
.L_36:
        /*00dc*/ 	.word	index@(apply_readout)
        /*00e0*/ 	.word	0x00000000


	//----- nvinfo : EIATTR_REGCOUNT
	.align		4
.L_37:
        /*00e4*/ 	.byte	0x04, 0x2f
        /*00e6*/ 	.short	(.L_39 - .L_38)
	.align		4
.L_38:
        /*00e8*/ 	.word	index@(sigmoid)
        /*00ec*/ 	.word	0x00000010


	//----- nvinfo : EIATTR_FRAME_SIZE
	.align		4
.L_39:
        /*00f0*/ 	.byte	0x04, 0x11
        /*00f2*/ 	.short	(.L_41 - .L_40)
	.align		4
.L_40:
        /*00f4*/ 	.word	index@($__internal_1_$__cuda_sm3x_div_rn_noftz_f32_slowpath)
        /*00f8*/ 	.word	0x00000000


	//----- nvinfo : EIATTR_FRAME_SIZE
	.align		4
.L_41:
        /*00fc*/ 	.byte	0x04, 0x11
        /*00fe*/ 	.short	(.L_43 - .L_42)
	.align		4
.L_42:
        /*0100*/ 	.word	index@($__internal_0_$__cuda_sm20_rcp_rn_f32_slowpath)
        /*0104*/ 	.word	0x00000000


	//----- nvinfo : EIATTR_FRAME_SIZE
	.align		4
.L_43:
        /*0108*/ 	.byte	0x04, 0x11
        /*010a*/ 	.short	(.L_45 - .L_44)
	.align		4
.L_44:
        /*010c*/ 	.word	index@(sigmoid)
        /*0110*/ 	.word	0x00000000


	//----- nvinfo : EIATTR_MIN_STACK_SIZE
	.align		4
.L_45:
        /*0114*/ 	.byte	0x04, 0x12
        /*0116*/ 	.short	(.L_47 - .L_46)
	.align		4
.L_46:
        /*0118*/ 	.word	index@(sigmoid)
        /*011c*/ 	.word	0x00000000


	//----- nvinfo : EIATTR_MIN_STACK_SIZE
	.align		4
.L_47:
        /*0120*/ 	.byte	0x04, 0x12
        /*0122*/ 	.short	(.L_49 - .L_48)
	.align		4
.L_48:
        /*0124*/ 	.word	index@(apply_readout)
        /*0128*/ 	.word	0x00000000


	//----- nvinfo : EIATTR_MIN_STACK_SIZE
	.align		4
.L_49:
        /*012c*/ 	.byte	0x04, 0x12
        /*012e*/ 	.short	(.L_51 - .L_50)
	.align		4
.L_50:
        /*0130*/ 	.word	index@(finalize_stats)
        /*0134*/ 	.word	0x00000000


	//----- nvinfo : EIATTR_MIN_STACK_SIZE
	.align		4
.L_51:
        /*0138*/ 	.byte	0x04, 0x12
        /*013a*/ 	.short	(.L_53 - .L_52)
	.align		4
.L_52:
        /*013c*/ 	.word	index@(update_running_stats)
        /*0140*/ 	.word	0x00000000


	//----- nvinfo : EIATTR_MIN_STACK_SIZE
	.align		4
.L_53:
        /*0144*/ 	.byte	0x04, 0x12
        /*0146*/ 	.short	(.L_55 - .L_54)
	.align		4
.L_54:
        /*0148*/ 	.word	index@(normalize_tda_inplace)
        /*014c*/ 	.word	0x00000000


	//----- nvinfo : EIATTR_MIN_STACK_SIZE
	.align		4
.L_55:
        /*0150*/ 	.byte	0x04, 0x12
        /*0152*/ 	.short	(.L_57 - .L_56)
	.align		4
.L_56:
        /*0154*/ 	.word	index@(merge_features_normalized)
        /*0158*/ 	.word	0x00000000


	//----- nvinfo : EIATTR_MIN_STACK_SIZE
	.align		4
.L_57:
        /*015c*/ 	.byte	0x04, 0x12
        /*015e*/ 	.short	(.L_59 - .L_58)
	.align		4
.L_58:
        /*0160*/ 	.word	index@(merge_features_weighted)
        /*0164*/ 	.word	0x00000000


	//----- nvinfo : EIATTR_MIN_STACK_SIZE
	.align		4
.L_59:
        /*0168*/ 	.byte	0x04, 0x12
        /*016a*/ 	.short	(.L_61 - .L_60)
	.align		4
.L_60:
        /*016c*/ 	.word	index@(merge_features_simple)
        /*0170*/ 	.word	0x00000000
.L_61:


//--------------------- .nv.compat                --------------------------
	.section	.nv.compat,"",@"SHT_CUDA_COMPAT_INFO"
	.align	4
        /*0000*/ 	.byte	0x02, 0x09, 0x00, 0x00, 0x02, 0x02, 0x01, 0x00, 0x02, 0x05, 0x05, 0x00, 0x03, 0x07, 0x01, 0x01
        /*0010*/ 	.byte	0x02, 0x03, 0x00, 0x00, 0x02, 0x06, 0x01, 0x00, 0x04, 0x0b, 0x08, 0x00, 0x01, 0x00, 0x00, 0x00
        /*0020*/ 	.byte	0x00, 0x00, 0x00, 0x00


//--------------------- .nv.info.sigmoid          --------------------------
	.section	.nv.info.sigmoid,"",@"SHT_CUDA_INFO"
	.sectionflags	@""
	.align	4


	//----- nvinfo : EIATTR_CUDA_API_VERSION
	.align		4
        /*0000*/ 	.byte	0x04, 0x37
        /*0002*/ 	.short	(.L_63 - .L_62)
.L_62:
        /*0004*/ 	.word	0x00000082


	//----- nvinfo : EIATTR_KPARAM_INFO
	.align		4
.L_63:
        /*0008*/ 	.byte	0x04, 0x17
        /*000a*/ 	.short	(.L_65 - .L_64)
.L_64:
        /*000c*/ 	.word	0x00000000
        /*0010*/ 	.short	0x0002
        /*0012*/ 	.short	0x0010
        /*0014*/ 	.byte	0x00, 0xf0, 0x11, 0x00


	//----- nvinfo : EIATTR_KPARAM_INFO
	.align		4
.L_65:
        /*0018*/ 	.byte	0x04, 0x17
        /*001a*/ 	.short	(.L_67 - .L_66)
.L_66:
        /*001c*/ 	.word	0x00000000
        /*0020*/ 	.short	0x0001
        /*0022*/ 	.short	0x0008
        /*0024*/ 	.byte	0x00, 0xf5, 0x21, 0x00


	//----- nvinfo : EIATTR_KPARAM_INFO
	.align		4
.L_67:
        /*0028*/ 	.byte	0x04, 0x17
        /*002a*/ 	.short	(.L_69 - .L_68)
.L_68:
        /*002c*/ 	.word	0x00000000
        /*0030*/ 	.short	0x0000
        /*0032*/ 	.short	0x0000
        /*0034*/ 	.byte	0x00, 0xf5, 0x21, 0x00


	//----- nvinfo : EIATTR_SPARSE_MMA_MASK
	.align		4
.L_69:
        /*0038*/ 	.byte	0x03, 0x50
        /*003a*/ 	.short	0x0000


	//----- nvinfo : EIATTR_MAXREG_COUNT
	.align		4
        /*003c*/ 	.byte	0x03, 0x1b
        /*003e*/ 	.short	0x00ff


	//----- nvinfo : EIATTR_MERCURY_ISA_VERSION
	.align		4
        /*0040*/ 	.byte	0x03, 0x5f
        /*0042*/ 	.short	0x0101


	//----- nvinfo : EIATTR_VRC_CTA_INIT_COUNT
	.align		4
        /*0044*/ 	.byte	0x02, 0x4a
	.zero		1
	.zero		1


	//----- nvinfo : EIATTR_EXIT_INSTR_OFFSETS
	.align		4
        /*0048*/ 	.byte	0x04, 0x1c
        /*004a*/ 	.short	(.L_71 - .L_70)


	//   ....[0]....
.L_70:
        /*004c*/ 	.word	0x00000070


	//   ....[1]....
        /*0050*/ 	.word	0x00000290


	//   ....[2]....
        /*0054*/ 	.word	0x00000450


	//----- nvinfo : EIATTR_CRS_STACK_SIZE
	.align		4
.L_71:
        /*0058*/ 	.byte	0x04, 0x1e
        /*005a*/ 	.short	(.L_73 - .L_72)
.L_72:
        /*005c*/ 	.word	0x00000000


	//----- nvinfo : EIATTR_CBANK_PARAM_SIZE
	.align		4
.L_73:
        /*0060*/ 	.byte	0x03, 0x19
        /*0062*/ 	.short	0x0014


	//----- nvinfo : EIATTR_PARAM_CBANK
	.align		4
        /*0064*/ 	.byte	0x04, 0x0a
        /*0066*/ 	.short	(.L_75 - .L_74)
	.align		4
.L_74:
        /*0068*/ 	.word	index@(.nv.constant0.sigmoid)
        /*006c*/ 	.short	0x0380
        /*006e*/ 	.short	0x0014


	//----- nvinfo : EIATTR_SW_WAR
	.align		4
.L_75:
        /*0070*/ 	.byte	0x04, 0x36
        /*0072*/ 	.short	(.L_77 - .L_76)
.L_76:
        /*0074*/ 	.word	0x00000008
.L_77:


//--------------------- .nv.info.apply_readout    --------------------------
	.section	.nv.info.apply_readout,"",@"SHT_CUDA_INFO"
	.sectionflags	@""
	.align	4


	//----- nvinfo : EIATTR_CUDA_API_VERSION
	.align		4
        /*0000*/ 	.byte	0x04, 0x37
        /*0002*/ 	.short	(.L_79 - .L_78)
.L_78:
        /*0004*/ 	.word	0x00000082


	//----- nvinfo : EIATTR_KPARAM_INFO
	.align		4
.L_79:
        /*0008*/ 	.byte	0x04, 0x17
        /*000a*/ 	.short	(.L_81 - .L_80)
.L_80:
        /*000c*/ 	.word	0x00000000
        /*0010*/ 	.short	0x0004
        /*0012*/ 	.short	0x0020
        /*0014*/ 	.byte	0x00, 0xf0, 0x11, 0x00


	//----- nvinfo : EIATTR_KPARAM_INFO
	.align		4
.L_81:
        /*0018*/ 	.byte	0x04, 0x17
        /*001a*/ 	.short	(.L_83 - .L_82)
.L_82:
        /*001c*/ 	.word	0x00000000
        /*0020*/ 	.short	0x0003
        /*0022*/ 	.short	0x0018
        /*0024*/ 	.byte	0x00, 0xf5, 0x21, 0x00


	//----- nvinfo : EIATTR_KPARAM_INFO
	.align		4
.L_83:
        /*0028*/ 	.byte	0x04, 0x17
        /*002a*/ 	.short	(.L_85 - .L_84)
.L_84:
        /*002c*/ 	.word	0x00000000
        /*0030*/ 	.short	0x0002
        /*0032*/ 	.short	0x0010
        /*0034*/ 	.byte	0x00, 0xf0, 0x11, 0x00


	//----- nvinfo : EIATTR_KPARAM_INFO
	.align		4
.L_85:
        /*0038*/ 	.byte	0x04, 0x17
        /*003a*/ 	.short	(.L_87 - .L_86)
.L_86:
        /*003c*/ 	.word	0x00000000
        /*0040*/ 	.short	0x0001
        /*0042*/ 	.short	0x0008
        /*0044*/ 	.byte	0x00, 0xf5, 0x21, 0x00


	//----- nvinfo : EIATTR_KPARAM_INFO
	.align		4
.L_87:
        /*0048*/ 	.byte	0x04, 0x17
        /*004a*/ 	.short	(.L_89 - .L_88)
.L_88:
        /*004c*/ 	.word	0x00000000
        /*0050*/ 	.short	0x0000
        /*0052*/ 	.short	0x0000
        /*0054*/ 	.byte	0x00, 0xf5, 0x21, 0x00


	//----- nvinfo : EIATTR_SPARSE_MMA_MASK
	.align		4
.L_89:
        /*0058*/ 	.byte	0x03, 0x50
        /*005a*/ 	.short	0x0000


	//----- nvinfo : EIATTR_MAXREG_COUNT
	.align		4
        /*005c*/ 	.byte	0x03, 0x1b
        /*005e*/ 	.short	0x00ff


	//----- nvinfo : EIATTR_MERCURY_ISA_VERSION
	.align		4
        /*0060*/ 	.byte	0x03, 0x5f
        /*0062*/ 	.short	0x0101


	//----- nvinfo : EIATTR_COOP_GROUP_MASK_REGIDS
	.align		4
        /*0064*/ 	.byte	0x04, 0x29
        /*0066*/ 	.short	(.L_91 - .L_90)


	//   ....[0]....
.L_90:
        /*0068*/ 	.word	0xffffffff


	//   ....[1]....
        /*006c*/ 	.word	0xffffffff


	//   ....[2]....
        /*0070*/ 	.word	0xffffffff


	//   ....[3]....
        /*0074*/ 	.word	0xffffffff


	//   ....[4]....
        /*0078*/ 	.word	0xffffffff


	//----- nvinfo : EIATTR_COOP_GROUP_INSTR_OFFSETS
	.align		4
.L_91:
        /*007c*/ 	.byte	0x04, 0x28
        /*007e*/ 	.short	(.L_93 - .L_92)


	//   ....[0]....
.L_92:
        /*0080*/ 	.word	0x00000240


	//   ....[1]....
        /*0084*/ 	.word	0x00000270


	//   ....[2]....
        /*0088*/ 	.word	0x00000290


	//   ....[3]....
        /*008c*/ 	.word	0x000002b0


	//   ....[4]....
        /*0090*/ 	.word	0x000002d0


	//----- nvinfo : EIATTR_VRC_CTA_INIT_COUNT
	.align		4
.L_93:
        /*0094*/ 	.byte	0x02, 0x4a
	.zero		1
	.zero		1


	//----- nvinfo : EIATTR_EXIT_INSTR_OFFSETS
	.align		4
        /*0098*/ 	.byte	0x04, 0x1c
        /*009a*/ 	.short	(.L_95 - .L_94)


	//   ....[0]....
.L_94:
        /*009c*/ 	.word	0x00000040


	//   ....[1]....
        /*00a0*/ 	.word	0x000002e0


	//   ....[2]....
        /*00a4*/ 	.word	0x00000350


	//----- nvinfo : EIATTR_CRS_STACK_SIZE
	.align		4
.L_95:
        /*00a8*/ 	.byte	0x04, 0x1e
        /*00aa*/ 	.short	(.L_97 - .L_96)
.L_96:
        /*00ac*/ 	.word	0x00000000


	//----- nvinfo : EIATTR_CBANK_PARAM_SIZE
	.align		4
.L_97:
        /*00b0*/ 	.byte	0x03, 0x19
        /*00b2*/ 	.short	0x0024


	//----- nvinfo : EIATTR_PARAM_CBANK
	.align		4
        /*00b4*/ 	.byte	0x04, 0x0a
        /*00b6*/ 	.short	(.L_99 - .L_98)
	.align		4
.L_98:
        /*00b8*/ 	.word	index@(.nv.constant0.apply_readout)
        /*00bc*/ 	.short	0x0380
        /*00be*/ 	.short	0x0024


	//----- nvinfo : EIATTR_SW_WAR
	.align		4
.L_99:
        /*00c0*/ 	.byte	0x04, 0x36
        /*00c2*/ 	.short	(.L_101 - .L_100)
.L_100:
        /*00c4*/ 	.word	0x00000008
.L_101:


//--------------------- .nv.info.finalize_stats   --------------------------
	.section	.nv.info.finalize_stats,"",@"SHT_CUDA_INFO"
	.sectionflags	@""
	.align	4


	//----- nvinfo : EIATTR_CUDA_API_VERSION
	.align		4
        /*0000*/ 	.byte	0x04, 0x37
        /*0002*/ 	.short	(.L_103 - .L_102)
.L_102:
        /*0004*/ 	.word	0x00000082


	//----- nvinfo : EIATTR_KPARAM_INFO
	.align		4
.L_103:
        /*0008*/ 	.byte	0x04, 0x17
        /*000a*/ 	.short	(.L_105 - .L_104)
.L_104:
        /*000c*/ 	.word	0x00000000
        /*0010*/ 	.short	0x0003
        /*0012*/ 	.short	0x0018
        /*0014*/ 	.byte	0x00, 0xf0, 0x11, 0x00


	//----- nvinfo : EIATTR_KPARAM_INFO
	.align		4
.L_105:
        /*0018*/ 	.byte	0x04, 0x17
        /*001a*/ 	.short	(.L_107 - .L_106)
.L_106:
        /*001c*/ 	.word	0x00000000
        /*0020*/ 	.short	0x0002
        /*0022*/ 	.short	0x0010
        /*0024*/ 	.byte	0x00, 0xf0, 0x21, 0x00


	//----- nvinfo : EIATTR_KPARAM_INFO
	.align		4
.L_107:
        /*0028*/ 	.byte	0x04, 0x17
        /*002a*/ 	.short	(.L_109 - .L_108)
.L_108:
        /*002c*/ 	.word	0x00000000
        /*0030*/ 	.short	0x0001
        /*0032*/ 	.short	0x0008
        /*0034*/ 	.byte	0x00, 0xf5, 0x21, 0x00


	//----- nvinfo : EIATTR_KPARAM_INFO
	.align		4
.L_109:
        /*0038*/ 	.byte	0x04, 0x17
        /*003a*/ 	.short	(.L_111 - .L_110)
.L_110:
        /*003c*/ 	.word	0x00000000
        /*0040*/ 	.short	0x0000
        /*0042*/ 	.short	0x0000
        /*0044*/ 	.byte	0x00, 0xf5, 0x21, 0x00


	//----- nvinfo : EIATTR_SPARSE_MMA_MASK
	.align		4
.L_111:
        /*0048*/ 	.byte	0x03, 0x50
        /*004a*/ 	.short	0x0000


	//----- nvinfo : EIATTR_MAXREG_COUNT
	.align		4
        /*004c*/ 	.byte	0x03, 0x1b
        /*004e*/ 	.short	0x00ff


	//----- nvinfo : EIATTR_MERCURY_ISA_VERSION
	.align		4
        /*0050*/ 	.byte	0x03, 0x5f
        /*0052*/ 	.short	0x0101


	//----- nvinfo : EIATTR_VRC_CTA_INIT_COUNT
	.align		4
        /*0054*/ 	.byte	0x02, 0x4a
	.zero		1
	.zero		1


	//----- nvinfo : EIATTR_EXIT_INSTR_OFFSETS
	.align		4
        /*0058*/ 	.byte	0x04, 0x1c
        /*005a*/ 	.short	(.L_113 - .L_112)


	//   ....[0]....
.L_112:
        /*005c*/ 	.word	0x00000070


	//   ....[1]....
        /*0060*/ 	.word	0x00000320


	//   ....[2]....
        /*0064*/ 	.word	0x00000370


	//----- nvinfo : EIATTR_CRS_STACK_SIZE
	.align		4
.L_113:
        /*0068*/ 	.byte	0x04, 0x1e
        /*006a*/ 	.short	(.L_115 - .L_114)
.L_114:
        /*006c*/ 	.word	0x00000000


	//----- nvinfo : EIATTR_CBANK_PARAM_SIZE
	.align		4
.L_115:
        /*0070*/ 	.byte	0x03, 0x19
        /*0072*/ 	.short	0x001c


	//----- nvinfo : EIATTR_PARAM_CBANK
	.align		4
        /*0074*/ 	.byte	0x04, 0x0a
        /*0076*/ 	.short	(.L_117 - .L_116)
	.align		4
.L_116:
        /*0078*/ 	.word	index@(.nv.constant0.finalize_stats)
        /*007c*/ 	.short	0x0380
        /*007e*/ 	.short	0x001c


	//----- nvinfo : EIATTR_SW_WAR
	.align		4
.L_117:
        /*0080*/ 	.byte	0x04, 0x36
        /*0082*/ 	.short	(.L_119 - .L_118)
.L_118:
        /*0084*/ 	.word	0x00000008
.L_119:


//--------------------- .nv.info.update_running_stats --------------------------
	.section	.nv.info.update_running_stats,"",@"SHT_CUDA_INFO"
	.sectionflags	@""
	.align	4


	//----- nvinfo : EIATTR_CUDA_API_VERSION
	.align		4
        /*0000*/ 	.byte	0x04, 0x37
        /*0002*/ 	.short	(.L_121 - .L_120)
.L_120:
        /*0004*/ 	.word	0x00000082


	//----- nvinfo : EIATTR_KPARAM_INFO
	.align		4
.L_121:
        /*0008*/ 	.byte	0x04, 0x17
        /*000a*/ 	.short	(.L_123 - .L_122)
.L_122:
        /*000c*/ 	.word	0x00000000
        /*0010*/ 	.short	0x0005
        /*0012*/ 	.short	0x0024
        /*0014*/ 	.byte	0x00, 0xf0, 0x11, 0x00


	//----- nvinfo : EIATTR_KPARAM_INFO
	.align		4
.L_123:
        /*0018*/ 	.byte	0x04, 0x17
        /*001a*/ 	.short	(.L_125 - .L_124)
.L_124:
        /*001c*/ 	.word	0x00000000
        /*0020*/ 	.short	0x0004
        /*0022*/ 	.short	0x0020
        /*0024*/ 	.byte	0x00, 0xf0, 0x11, 0x00


	//----- nvinfo : EIATTR_KPARAM_INFO
	.align		4
.L_125:
        /*0028*/ 	.byte	0x04, 0x17
        /*002a*/ 	.short	(.L_127 - .L_126)
.L_126:
        /*002c*/ 	.word	0x00000000
        /*0030*/ 	.short	0x0003
        /*0032*/ 	.short	0x0018
        /*0034*/ 	.byte	0x00, 0xf0, 0x21, 0x00


	//----- nvinfo : EIATTR_KPARAM_INFO
	.align		4
.L_127:
        /*0038*/ 	.byte	0x04, 0x17
        /*003a*/ 	.short	(.L_129 - .L_128)
.L_128:
        /*003c*/ 	.word	0x00000000
        /*0040*/ 	.short	0x0002
        /*0042*/ 	.short	0x0010
        /*0044*/ 	.byte	0x00, 0xf5, 0x21, 0x00


	//----- nvinfo : EIATTR_KPARAM_INFO
	.align		4
.L_129:
        /*0048*/ 	.byte	0x04, 0x17
        /*004a*/ 	.short	(.L_131 - .L_130)
.L_130:
        /*004c*/ 	.word	0x00000000
        /*0050*/ 	.short	0x0001
        /*0052*/ 	.short	0x0008
        /*0054*/ 	.byte	0x00, 0xf5, 0x21, 0x00


	//----- nvinfo : EIATTR_KPARAM_INFO
	.align		4
.L_131:
        /*0058*/ 	.byte	0x04, 0x17
        /*005a*/ 	.short	(.L_133 - .L_132)
.L_132:
        /*005c*/ 	.word	0x00000000
        /*0060*/ 	.short	0x0000
        /*0062*/ 	.short	0x0000
        /*0064*/ 	.byte	0x00, 0xf5, 0x21, 0x00


	//----- nvinfo : EIATTR_SPARSE_MMA_MASK
	.align		4
.L_133:
        /*0068*/ 	.byte	0x03, 0x50
        /*006a*/ 	.short	0x0000


	//----- nvinfo : EIATTR_MAXREG_COUNT
	.align		4
        /*006c*/ 	.byte	0x03, 0x1b
        /*006e*/ 	.short	0x00ff


	//----- nvinfo : EIATTR_MERCURY_ISA_VERSION
	.align		4
        /*0070*/ 	.byte	0x03, 0x5f
        /*0072*/ 	.short	0x0101


	//----- nvinfo : EIATTR_VRC_CTA_INIT_COUNT
	.align		4
        /*0074*/ 	.byte	0x02, 0x4a
	.zero		1
	.zero		1


	//----- nvinfo : EIATTR_EXIT_INSTR_OFFSETS
	.align		4
        /*0078*/ 	.byte	0x04, 0x1c
        /*007a*/ 	.short	(.L_135 - .L_134)


	//   ....[0]....
.L_134:
        /*007c*/ 	.word	0x000000a0


	//   ....[1]....
        /*0080*/ 	.word	0x00001b60


	//----- nvinfo : EIATTR_CRS_STACK_SIZE
	.align		4
.L_135:
        /*0084*/ 	.byte	0x04, 0x1e
        /*0086*/ 	.short	(.L_137 - .L_136)
.L_136:
        /*0088*/ 	.word	0x00000000


	//----- nvinfo : EIATTR_CBANK_PARAM_SIZE
	.align		4
.L_137:
        /*008c*/ 	.byte	0x03, 0x19
        /*008e*/ 	.short	0x0028


	//----- nvinfo : EIATTR_PARAM_CBANK
	.align		4
        /*0090*/ 	.byte	0x04, 0x0a
        /*0092*/ 	.short	(.L_139 - .L_138)
	.align		4
.L_138:
        /*0094*/ 	.word	index@(.nv.constant0.update_running_stats)
        /*0098*/ 	.short	0x0380
        /*009a*/ 	.short	0x0028


	//----- nvinfo : EIATTR_SW_WAR
	.align		4
.L_139:
        /*009c*/ 	.byte	0x04, 0x36
        /*009e*/ 	.short	(.L_141 - .L_140)
.L_140:
        /*00a0*/ 	.word	0x00000008
.L_141:


//--------------------- .nv.info.normalize_tda_inplace --------------------------
	.section	.nv.info.normalize_tda_inplace,"",@"SHT_CUDA_INFO"
	.sectionflags	@""
	.align	4


	//----- nvinfo : EIATTR_CUDA_API_VERSION
	.align		4
        /*0000*/ 	.byte	0x04, 0x37
        /*0002*/ 	.short	(.L_143 - .L_142)
.L_142:
        /*0004*/ 	.word	0x00000082


	//----- nvinfo : EIATTR_KPARAM_INFO
	.align		4
.L_143:
        /*0008*/ 	.byte	0x04, 0x17
        /*000a*/ 	.short	(.L_145 - .L_144)
.L_144:
        /*000c*/ 	.word	0x00000000
        /*0010*/ 	.short	0x0003
        /*0012*/ 	.short	0x0018
        /*0014*/ 	.byte	0x00, 0xf0, 0x11, 0x00


	//----- nvinfo : EIATTR_KPARAM_INFO
	.align		4
.L_145:
        /*0018*/ 	.byte	0x04, 0x17
        /*001a*/ 	.short	(.L_147 - .L_146)
.L_146:
        /*001c*/ 	.word	0x00000000
        /*0020*/ 	.short	0x0002
        /*0022*/ 	.short	0x0010
        /*0024*/ 	.byte	0x00, 0xf5, 0x21, 0x00


	//----- nvinfo : EIATTR_KPARAM_INFO
	.align		4
.L_147:
        /*0028*/ 	.byte	0x04, 0x17
        /*002a*/ 	.short	(.L_149 - .L_148)
.L_148:
        /*002c*/ 	.word	0x00000000
        /*0030*/ 	.short	0x0001
        /*0032*/ 	.short	0x0008
        /*0034*/ 	.byte	0x00, 0xf5, 0x21, 0x00


	//----- nvinfo : EIATTR_KPARAM_INFO
	.align		4
.L_149:
        /*0038*/ 	.byte	0x04, 0x17
        /*003a*/ 	.short	(.L_151 - .L_150)
.L_150:
        /*003c*/ 	.word	0x00000000
        /*0040*/ 	.short	0x0000
        /*0042*/ 	.short	0x0000
        /*0044*/ 	.byte	0x00, 0xf5, 0x21, 0x00


	//----- nvinfo : EIATTR_SPARSE_MMA_MASK
	.align		4
.L_151:
        /*0048*/ 	.byte	0x03, 0x50
        /*004a*/ 	.short	0x0000


	//----- nvinfo : EIATTR_MAXREG_COUNT
	.align		4
        /*004c*/ 	.byte	0x03, 0x1b
        /*004e*/ 	.short	0x00ff


	//----- nvinfo : EIATTR_MERCURY_ISA_VERSION
	.align		4
        /*0050*/ 	.byte	0x03, 0x5f
        /*0052*/ 	.short	0x0101


	//----- nvinfo : EIATTR_VRC_CTA_INIT_COUNT
	.align		4
        /*0054*/ 	.byte	0x02, 0x4a
	.zero		1
	.zero		1


	//----- nvinfo : EIATTR_EXIT_INSTR_OFFSETS
	.align		4
        /*0058*/ 	.byte	0x04, 0x1c
        /*005a*/ 	.short	(.L_153 - .L_152)


	//   ....[0]....
.L_152:
        /*005c*/ 	.word	0x000000a0


	//   ....[1]....
        /*0060*/ 	.word	0x00000270


	//----- nvinfo : EIATTR_CRS_STACK_SIZE
	.align		4
.L_153:
        /*0064*/ 	.byte	0x04, 0x1e
        /*0066*/ 	.short	(.L_155 - .L_154)
.L_154:
        /*0068*/ 	.word	0x00000000


	//----- nvinfo : EIATTR_CBANK_PARAM_SIZE
	.align		4
.L_155:
        /*006c*/ 	.byte	0x03, 0x19
        /*006e*/ 	.short	0x001c


	//----- nvinfo : EIATTR_PARAM_CBANK
	.align		4
        /*0070*/ 	.byte	0x04, 0x0a
        /*0072*/ 	.short	(.L_157 - .L_156)
	.align		4
.L_156:
        /*0074*/ 	.word	index@(.nv.constant0.normalize_tda_inplace)
        /*0078*/ 	.short	0x0380
        /*007a*/ 	.short	0x001c


	//----- nvinfo : EIATTR_SW_WAR
	.align		4
.L_157:
        /*007c*/ 	.byte	0x04, 0x36
        /*007e*/ 	.short	(.L_159 - .L_158)
.L_158:
        /*0080*/ 	.word	0x00000008
.L_159:


//--------------------- .nv.info.merge_features_normalized --------------------------
	.section	.nv.info.merge_features_normalized,"",@"SHT_CUDA_INFO"
	.sectionflags	@""
	.align	4


	//----- nvinfo : EIATTR_CUDA_API_VERSION
	.align		4
        /*0000*/ 	.byte	0x04, 0x37
        /*0002*/ 	.short	(.L_161 - .L_160)
.L_160:
        /*0004*/ 	.word	0x00000082


	//----- nvinfo : EIATTR_KPARAM_INFO
	.align		4
.L_161:
        /*0008*/ 	.byte	0x04, 0x17
        /*000a*/ 	.short	(.L_163 - .L_162)
.L_162:
        /*000c*/ 	.word	0x00000000
        /*0010*/ 	.short	0x0007
        /*0012*/ 	.short	0x0038
        /*0014*/ 	.byte	0x00, 0xf0, 0x11, 0x00


	//----- nvinfo : EIATTR_KPARAM_INFO
	.align		4
.L_163:
        /*0018*/ 	.byte	0x04, 0x17
        /*001a*/ 	.short	(.L_165 - .L_164)
.L_164:
        /*001c*/ 	.word	0x00000000
        /*0020*/ 	.short	0x0006
        /*0022*/ 	.short	0x0030
        /*0024*/ 	.byte	0x00, 0xf5, 0x21, 0x00


	//----- nvinfo : EIATTR_KPARAM_INFO
	.align		4
.L_165:
        /*0028*/ 	.byte	0x04, 0x17
        /*002a*/ 	.short	(.L_167 - .L_166)
.L_166:
        /*002c*/ 	.word	0x00000000
        /*0030*/ 	.short	0x0005
        /*0032*/ 	.short	0x0028
        /*0034*/ 	.byte	0x00, 0xf5, 0x21, 0x00


	//----- nvinfo : EIATTR_KPARAM_INFO
	.align		4
.L_167:
        /*0038*/ 	.byte	0x04, 0x17
        /*003a*/ 	.short	(.L_169 - .L_168)
.L_168:
        /*003c*/ 	.word	0x00000000
        /*0040*/ 	.short	0x0004
        /*0042*/ 	.short	0x0020
        /*0044*/ 	.byte	0x00, 0xf5, 0x21, 0x00


	//----- nvinfo : EIATTR_KPARAM_INFO
	.align		4
.L_169:
        /*0048*/ 	.byte	0x04, 0x17
        /*004a*/ 	.short	(.L_171 - .L_170)
.L_170:
        /*004c*/ 	.word	0x00000000
        /*0050*/ 	.short	0x0003
        /*0052*/ 	.short	0x0018
        /*0054*/ 	.byte	0x00, 0xf5, 0x21, 0x00


	//----- nvinfo : EIATTR_KPARAM_INFO
	.align		4
.L_171:
        /*0058*/ 	.byte	0x04, 0x17
        /*005a*/ 	.short	(.L_173 - .L_172)
.L_172:
        /*005c*/ 	.word	0x00000000
        /*0060*/ 	.short	0x0002
        /*0062*/ 	.short	0x0010
        /*0064*/ 	.byte	0x00, 0xf5, 0x21, 0x00


	//----- nvinfo : EIATTR_KPARAM_INFO
	.align		4
.L_173:
        /*0068*/ 	.byte	0x04, 0x17
        /*006a*/ 	.short	(.L_175 - .L_174)
.L_174:
        /*006c*/ 	.word	0x00000000
        /*0070*/ 	.short	0x0001
        /*0072*/ 	.short	0x0008
        /*0074*/ 	.byte	0x00, 0xf5, 0x21, 0x00


	//----- nvinfo : EIATTR_KPARAM_INFO
	.align		4
.L_175:
        /*0078*/ 	.byte	0x04, 0x17
        /*007a*/ 	.short	(.L_177 - .L_176)
.L_176:
        /*007c*/ 	.word	0x00000000
        /*0080*/ 	.short	0x0000
        /*0082*/ 	.short	0x0000
        /*0084*/ 	.byte	0x00, 0xf5, 0x21, 0x00


	//----- nvinfo : EIATTR_SPARSE_MMA_MASK
	.align		4
.L_177:
        /*0088*/ 	.byte	0x03, 0x50
        /*008a*/ 	.short	0x0000


	//----- nvinfo : EIATTR_MAXREG_COUNT
	.align		4
        /*008c*/ 	.byte	0x03, 0x1b
        /*008e*/ 	.short	0x00ff


	//----- nvinfo : EIATTR_MERCURY_ISA_VERSION
	.align		4
        /*0090*/ 	.byte	0x03, 0x5f
        /*0092*/ 	.short	0x0101


	//----- nvinfo : EIATTR_VRC_CTA_INIT_COUNT
	.align		4
        /*0094*/ 	.byte	0x02, 0x4a
	.zero		1
	.zero		1


	//----- nvinfo : EIATTR_EXIT_INSTR_OFFSETS
	.align		4
        /*0098*/ 	.byte	0x04, 0x1c
        /*009a*/ 	.short	(.L_179 - .L_178)


	//   ....[0]....
.L_178:
        /*009c*/ 	.word	0x000000a0


	//   ....[1]....
        /*00a0*/ 	.word	0x000004c0


	//----- nvinfo : EIATTR_CRS_STACK_SIZE
	.align		4
.L_179:
        /*00a4*/ 	.byte	0x04, 0x1e
        /*00a6*/ 	.short	(.L_181 - .L_180)
.L_180:
        /*00a8*/ 	.word	0x00000000


	//----- nvinfo : EIATTR_CBANK_PARAM_SIZE
	.align		4
.L_181:
        /*00ac*/ 	.byte	0x03, 0x19
        /*00ae*/ 	.short	0x003c


	//----- nvinfo : EIATTR_PARAM_CBANK
	.align		4
        /*00b0*/ 	.byte	0x04, 0x0a
        /*00b2*/ 	.short	(.L_183 - .L_182)
	.align		4
.L_182:
        /*00b4*/ 	.word	index@(.nv.constant0.merge_features_normalized)
        /*00b8*/ 	.short	0x0380
        /*00ba*/ 	.short	0x003c


	//----- nvinfo : EIATTR_SW_WAR
	.align		4
.L_183:
        /*00bc*/ 	.byte	0x04, 0x36
        /*00be*/ 	.short	(.L_185 - .L_184)
.L_184:
        /*00c0*/ 	.word	0x00000008
.L_185:


//--------------------- .nv.info.merge_features_weighted --------------------------
	.section	.nv.info.merge_features_weighted,"",@"SHT_CUDA_INFO"
	.sectionflags	@""
	.align	4


	//----- nvinfo : EIATTR_CUDA_API_VERSION
	.align		4
        /*0000*/ 	.byte	0x04, 0x37
        /*0002*/ 	.short	(.L_187 - .L_186)
.L_186:
        /*0004*/ 	.word	0x00000082


	//----- nvinfo : EIATTR_KPARAM_INFO
	.align		4
.L_187:
        /*0008*/ 	.byte	0x04, 0x17
        /*000a*/ 	.short	(.L_189 - .L_188)
.L_188:
        /*000c*/ 	.word	0x00000000
        /*0010*/ 	.short	0x0005
        /*0012*/ 	.short	0x0028
        /*0014*/ 	.byte	0x00, 0xf0, 0x11, 0x00


	//----- nvinfo : EIATTR_KPARAM_INFO
	.align		4
.L_189:
        /*0018*/ 	.byte	0x04, 0x17
        /*001a*/ 	.short	(.L_191 - .L_190)
.L_190:
        /*001c*/ 	.word	0x00000000
        /*0020*/ 	.short	0x0004
        /*0022*/ 	.short	0x0020
        /*0024*/ 	.byte	0x00, 0xf5, 0x21, 0x00


	//----- nvinfo : EIATTR_KPARAM_INFO
	.align		4
.L_191:
        /*0028*/ 	.byte	0x04, 0x17
        /*002a*/ 	.short	(.L_193 - .L_192)
.L_192:
        /*002c*/ 	.word	0x00000000
        /*0030*/ 	.short	0x0003
        /*0032*/ 	.short	0x0018
        /*0034*/ 	.byte	0x00, 0xf5, 0x21, 0x00


	//----- nvinfo : EIATTR_KPARAM_INFO
	.align		4
.L_193:
        /*0038*/ 	.byte	0x04, 0x17
        /*003a*/ 	.short	(.L_195 - .L_194)
.L_194:
        /*003c*/ 	.word	0x00000000
        /*0040*/ 	.short	0x0002
        /*0042*/ 	.short	0x0010
        /*0044*/ 	.byte	0x00, 0xf5, 0x21, 0x00


	//----- nvinfo : EIATTR_KPARAM_INFO
	.align		4
.L_195:
        /*0048*/ 	.byte	0x04, 0x17
        /*004a*/ 	.short	(.L_197 - .L_196)
.L_196:
        /*004c*/ 	.word	0x00000000
        /*0050*/ 	.short	0x0001
        /*0052*/ 	.short	0x0008
        /*0054*/ 	.byte	0x00, 0xf5, 0x21, 0x00


	//----- nvinfo : EIATTR_KPARAM_INFO
	.align		4
.L_197:
        /*0058*/ 	.byte	0x04, 0x17
        /*005a*/ 	.short	(.L_199 - .L_198)
.L_198:
        /*005c*/ 	.word	0x00000000
        /*0060*/ 	.short	0x0000
        /*0062*/ 	.short	0x0000
        /*0064*/ 	.byte	0x00, 0xf5, 0x21, 0x00


	//----- nvinfo : EIATTR_SPARSE_MMA_MASK
	.align		4
.L_199:
        /*0068*/ 	.byte	0x03, 0x50
        /*006a*/ 	.short	0x0000


	//----- nvinfo : EIATTR_MAXREG_COUNT
	.align		4
        /*006c*/ 	.byte	0x03, 0x1b
        /*006e*/ 	.short	0x00ff


	//----- nvinfo : EIATTR_MERCURY_ISA_VERSION
	.align		4
        /*0070*/ 	.byte	0x03, 0x5f
        /*0072*/ 	.short	0x0101


	//----- nvinfo : EIATTR_VRC_CTA_INIT_COUNT
	.align		4
        /*0074*/ 	.byte	0x02, 0x4a
	.zero		1
	.zero		1


	//----- nvinfo : EIATTR_EXIT_INSTR_OFFSETS
	.align		4
        /*0078*/ 	.byte	0x04, 0x1c
        /*007a*/ 	.short	(.L_201 - .L_200)


	//   ....[0]....
.L_200:
        /*007c*/ 	.word	0x000000a0


	//   ....[1]....
        /*0080*/ 	.word	0x00000250


	//----- nvinfo : EIATTR_CBANK_PARAM_SIZE
	.align		4
.L_201:
        /*0084*/ 	.byte	0x03, 0x19
        /*0086*/ 	.short	0x002c


	//----- nvinfo : EIATTR_PARAM_CBANK
	.align		4
        /*0088*/ 	.byte	0x04, 0x0a
        /*008a*/ 	.short	(.L_203 - .L_202)
	.align		4
.L_202:
        /*008c*/ 	.word	index@(.nv.constant0.merge_features_weighted)
        /*0090*/ 	.short	0x0380
        /*0092*/ 	.short	0x002c


	//----- nvinfo : EIATTR_SW_WAR
	.align		4
.L_203:
        /*0094*/ 	.byte	0x04, 0x36
        /*0096*/ 	.short	(.L_205 - .L_204)
.L_204:
        /*0098*/ 	.word	0x00000008
.L_205:


//--------------------- .nv.info.merge_features_simple --------------------------
	.section	.nv.info.merge_features_simple,"",@"SHT_CUDA_INFO"
	.sectionflags	@""
	.align	4


	//----- nvinfo : EIATTR_CUDA_API_VERSION
	.align		4
        /*0000*/ 	.byte	0x04, 0x37
        /*0002*/ 	.short	(.L_207 - .L_206)
.L_206:
        /*0004*/ 	.word	0x00000082


	//----- nvinfo : EIATTR_KPARAM_INFO
	.align		4
.L_207:
        /*0008*/ 	.byte	0x04, 0x17
        /*000a*/ 	.short	(.L_209 - .L_208)
.L_208:
        /*000c*/ 	.word	0x00000000
        /*0010*/ 	.short	0x0003
        /*0012*/ 	.short	0x0018
        /*0014*/ 	.byte	0x00, 0xf0, 0x11, 0x00


	//----- nvinfo : EIATTR_KPARAM_INFO
	.align		4
.L_209:
        /*0018*/ 	.byte	0x04, 0x17
        /*001a*/ 	.short	(.L_211 - .L_210)
.L_210:
        /*001c*/ 	.word	0x00000000
        /*0020*/ 	.short	0x0002
        /*0022*/ 	.short	0x0010
        /*0024*/ 	.byte	0x00, 0xf5, 0x21, 0x00


	//----- nvinfo : EIATTR_KPARAM_INFO
	.align		4
.L_211:
        /*0028*/ 	.byte	0x04, 0x17
        /*002a*/ 	.short	(.L_213 - .L_212)
.L_212:
        /*002c*/ 	.word	0x00000000
        /*0030*/ 	.short	0x0001
        /*0032*/ 	.short	0x0008
        /*0034*/ 	.byte	0x00, 0xf5, 0x21, 0x00


	//----- nvinfo : EIATTR_KPARAM_INFO
	.align		4
.L_213:
        /*0038*/ 	.byte	0x04, 0x17
        /*003a*/ 	.short	(.L_215 - .L_214)
.L_214:
        /*003c*/ 	.word	0x00000000
        /*0040*/ 	.short	0x0000
        /*0042*/ 	.short	0x0000
        /*0044*/ 	.byte	0x00, 0xf5, 0x21, 0x00


	//----- nvinfo : EIATTR_SPARSE_MMA_MASK
	.align		4
.L_215:
        /*0048*/ 	.byte	0x03, 0x50
        /*004a*/ 	.short	0x0000


	//----- nvinfo : EIATTR_MAXREG_COUNT
	.align		4
        /*004c*/ 	.byte	0x03, 0x1b
        /*004e*/ 	.short	0x00ff


	//----- nvinfo : EIATTR_MERCURY_ISA_VERSION
	.align		4
        /*0050*/ 	.byte	0x03, 0x5f
        /*0052*/ 	.short	0x0101


	//----- nvinfo : EIATTR_VRC_CTA_INIT_COUNT
	.align		4
        /*0054*/ 	.byte	0x02, 0x4a
	.zero		1
	.zero		1


	//----- nvinfo : EIATTR_EXIT_INSTR_OFFSETS
	.align		4
        /*0058*/ 	.byte	0x04, 0x1c
        /*005a*/ 	.short	(.L_217 - .L_216)


	//   ....[0]....
.L_216:
        /*005c*/ 	.word	0x000000a0


	//   ....[1]....
        /*0060*/ 	.word	0x000001c0


	//----- nvinfo : EIATTR_CBANK_PARAM_SIZE
	.align		4
.L_217:
        /*0064*/ 	.byte	0x03, 0x19
        /*0066*/ 	.short	0x001c


	//----- nvinfo : EIATTR_PARAM_CBANK
	.align		4
        /*0068*/ 	.byte	0x04, 0x0a
        /*006a*/ 	.short	(.L_219 - .L_218)
	.align		4
.L_218:
        /*006c*/ 	.word	index@(.nv.constant0.merge_features_simple)
        /*0070*/ 	.short	0x0380
        /*0072*/ 	.short	0x001c


	//----- nvinfo : EIATTR_SW_WAR
	.align		4
.L_219:
        /*0074*/ 	.byte	0x04, 0x36
        /*0076*/ 	.short	(.L_221 - .L_220)
.L_220:
        /*0078*/ 	.word	0x00000008
.L_221:


//--------------------- .nv.callgraph             --------------------------
	.section	.nv.callgraph,"",@"SHT_CUDA_CALLGRAPH"
	.align	4
	.sectionentsize	8
	.align		4
        /*0000*/ 	.word	0x00000000
	.align		4
        /*0004*/ 	.word	0xffffffff
	.align		4
        /*0008*/ 	.word	0x00000000
	.align		4
        /*000c*/ 	.word	0xfffffffe
	.align		4
        /*0010*/ 	.word	0x00000000
	.align		4
        /*0014*/ 	.word	0xfffffffd
	.align		4
        /*0018*/ 	.word	0x00000000
	.align		4
        /*001c*/ 	.word	0xfffffffc


//--------------------- .text.sigmoid             --------------------------
	.section	.text.sigmoid,"ax",@progbits
	.align	128
        .global         sigmoid
        .type           sigmoid,@function
        .size           sigmoid,(.L_x_128 - sigmoid)
        .other          sigmoid,@"STO_CUDA_ENTRY STV_DEFAULT"
sigmoid:
.text.sigmoid:
[----:B------:R-:W-:Y:S01]  /*0000*/  LDC R1, c[0x0][0x37c] ;  /* 0x0000df00ff017b82 */ /* 0x000fe20000000800 */
[----:B------:R-:W0:Y:S07]  /*0010*/  S2R R3, SR_TID.X ;  /* 0x0000000000037919 */ /* 0x000e2e0000002100 */
[----:B------:R-:W0:Y:S01]  /*0020*/  S2UR UR4, SR_CTAID.X ;  /* 0x00000000000479c3 */ /* 0x000e220000002500 */
[----:B------:R-:W1:Y:S07]  /*0030*/  LDCU UR5, c[0x0][0x390] ;  /* 0x00007200ff0577ac */ /* 0x000e6e0008000800 */
[----:B------:R-:W0:Y:S02]  /*0040*/  LDC R4, c[0x0][0x360] ;  /* 0x0000d800ff047b82 */ /* 0x000e240000000800 */
[----:B0-----:R-:W-:-:S05]  /*0050*/  IMAD R4, R4, UR4, R3 ;  /* 0x0000000404047c24 */ /* 0x001fca000f8e0203 */
[----:B-1----:R-:W-:-:S13]  /*0060*/  ISETP.GE.U32.AND P0, PT, R4, UR5, PT ;  /* 0x0000000504007c0c */ /* 0x002fda000bf06070 */
[----:B------:R-:W-:Y:S05]  /*0070*/  @P0 EXIT ;  /* 0x000000000000094d */ /* 0x000fea0003800000 */
[----:B------:R-:W0:Y:S01]  /*0080*/  LDC.64 R2, c[0x0][0x380] ;  /* 0x0000e000ff027b82 */ /* 0x000e220000000a00 */
[----:B------:R-:W1:Y:S01]  /*0090*/  LDCU.64 UR4, c[0x0][0x358] ;  /* 0x00006b00ff0477ac */ /* 0x000e620008000a00 */
[----:B0-----:R-:W-:-:S06]  /*00a0*/  IMAD.WIDE R2, R4, 0x4, R2 ;  /* 0x0000000404027825 */ /* 0x001fcc00078e0202 */
[----:B-1----:R-:W2:Y:S02]  /*00b0*/  LDG.E.CONSTANT R2, desc[UR4][R2.64] ;  /* 0x0000000402027981 */ /* 0x002ea4000c1e9900 */
[----:B--2---:R-:W-:-:S13]  /*00c0*/  FSETP.GE.AND P0, PT, R2, RZ, PT ;  /* 0x000000ff0200720b */ /* 0x004fda0003f06000 */
[----:B------:R-:W-:Y:S05]  /*00d0*/  @!P0 BRA `(.L_x_0) ;  /* 0x0000000000708947 */ /* 0x000fea0003800000 */
[----:B------:R-:W-:Y:S01]  /*00e0*/  IMAD.MOV.U32 R3, RZ, RZ, 0x3bbb989d ;  /* 0x3bbb989dff037424 */ /* 0x000fe200078e00ff */
[----:B------:R-:W-:Y:S01]  /*00f0*/  BSSY.RECONVERGENT B0, `(.L_x_1) ;  /* 0x0000016000007945 */ /* 0x000fe20003800200 */
[----:B------:R-:W-:Y:S02]  /*0100*/  IMAD.MOV.U32 R5, RZ, RZ, 0x437c0000 ;  /* 0x437c0000ff057424 */ /* 0x000fe400078e00ff */
[----:B------:R-:W-:-:S04]  /*0110*/  FFMA.SAT R0, R2, -R3, 0.5 ;  /* 0x3f00000002007423 */ /* 0x000fc80000002803 */
[----:B------:R-:W-:-:S04]  /*0120*/  FFMA.RM R0, R0, R5, 12582913 ;  /* 0x4b40000100007423 */ /* 0x000fc80000004005 */
[C---:B------:R-:W-:Y:S01]  /*0130*/  FADD R3, R0.reuse, -12583039 ;  /* 0xcb40007f00037421 */ /* 0x040fe20000000000 */
[----:B------:R-:W-:-:S03]  /*0140*/  IMAD.SHL.U32 R0, R0, 0x800000, RZ ;  /* 0x0080000000007824 */ /* 0x000fc600078e00ff */
[----:B------:R-:W-:-:S04]  /*0150*/  FFMA R3, R2, -1.4426950216293334961, -R3 ;  /* 0xbfb8aa3b02037823 */ /* 0x000fc80000000803 */
[----:B------:R-:W-:-:S06]  /*0160*/  FFMA R3, R2, -1.925963033500011079e-08, R3 ;  /* 0xb2a5706002037823 */ /* 0x000fcc0000000003 */
[----:B------:R-:W0:Y:S02]  /*0170*/  MUFU.EX2 R3, R3 ;  /* 0x0000000300037308 */ /* 0x000e240000000800 */
[----:B0-----:R-:W-:-:S04]  /*0180*/  FFMA R0, R0, R3, 1 ;  /* 0x3f80000000007423 */ /* 0x001fc80000000003 */
[----:B------:R-:W-:-:S05]  /*0190*/  VIADD R2, R0, 0x1800000 ;  /* 0x0180000000027836 */ /* 0x000fca0000000000 */
[----:B------:R-:W-:-:S04]  /*01a0*/  LOP3.LUT R2, R2, 0x7f800000, RZ, 0xc0, !PT ;  /* 0x7f80000002027812 */ /* 0x000fc800078ec0ff */
[----:B------:R-:W-:-:S13]  /*01b0*/  ISETP.GT.U32.AND P0, PT, R2, 0x1ffffff, PT ;  /* 0x01ffffff0200780c */ /* 0x000fda0003f04070 */
[----:B------:R-:W-:Y:S05]  /*01c0*/  @P0 BRA `(.L_x_2) ;  /* 0x0000000000100947 */ /* 0x000fea0003800000 */
[----:B------:R-:W-:-:S07]  /*01d0*/  MOV R6, 0x1f0 ;  /* 0x000001f000067802 */ /* 0x000fce0000000f00 */
[----:B------:R-:W-:Y:S05]  /*01e0*/  CALL.REL.NOINC `($__internal_0_$__cuda_sm20_rcp_rn_f32_slowpath) ;  /* 0x00000000009c7944 */ /* 0x000fea0003c00000 */
[----:B------:R-:W-:Y:S01]  /*01f0*/  IMAD.MOV.U32 R7, RZ, RZ, R3 ;  /* 0x000000ffff077224 */ /* 0x000fe200078e0003 */
[----:B------:R-:W-:Y:S06]  /*0200*/  BRA `(.L_x_3) ;  /* 0x0000000000107947 */ /* 0x000fec0003800000 */
.L_x_2:
[----:B------:R-:W0:Y:S02]  /*0210*/  MUFU.RCP R7, R0 ;  /* 0x0000000000077308 */ /* 0x000e240000001000 */
[----:B0-----:R-:W-:-:S04]  /*0220*/  FFMA R2, R0, R7, -1 ;  /* 0xbf80000000027423 */ /* 0x001fc80000000007 */
[----:B------:R-:W-:-:S04]  /*0230*/  FADD.FTZ R2, -R2, -RZ ;  /* 0x800000ff02027221 */ /* 0x000fc80000010100 */
[----:B------:R-:W-:-:S07]  /*0240*/  FFMA R7, R7, R2, R7 ;  /* 0x0000000207077223 */ /* 0x000fce0000000007 */
.L_x_3:
[----:B------:R-:W-:Y:S05]  /*0250*/  BSYNC.RECONVERGENT B0 ;  /* 0x0000000000007941 */ /* 0x000fea0003800200 */
.L_x_1:
[----:B------:R-:W0:Y:S02]  /*0260*/  LDC.64 R2, c[0x0][0x388] ;  /* 0x0000e200ff027b82 */ /* 0x000e240000000a00 */
[----:B0-----:R-:W-:-:S05]  /*0270*/  IMAD.WIDE R4, R4, 0x4, R2 ;  /* 0x0000000404047825 */ /* 0x001fca00078e0202 */
[----:B------:R-:W-:Y:S01]  /*0280*/  STG.E desc[UR4][R4.64], R7 ;  /* 0x0000000704007986 */ /* 0x000fe2000c101904 */
[----:B------:R-:W-:Y:S05]  /*0290*/  EXIT ;  /* 0x000000000000794d */ /* 0x000fea0003800000 */
.L_x_0:
[----:B------:R-:W-:Y:S02]  /*02a0*/  HFMA2 R5, -RZ, RZ, 3.7421875, 0 ;  /* 0x437c0000ff057431 */ /* 0x000fe400000001ff */
[----:B------:R-:W-:Y:S01]  /*02b0*/  IMAD.MOV.U32 R3, RZ, RZ, 0x3bbb989d ;  /* 0x3bbb989dff037424 */ /* 0x000fe200078e00ff */
[----:B------:R-:W-:Y:S03]  /*02c0*/  BSSY.RECONVERGENT B0, `(.L_x_4) ;  /* 0x0000015000007945 */ /* 0x000fe60003800200 */
[----:B------:R-:W-:-:S04]  /*02d0*/  FFMA.SAT R0, R2, R3, 0.5 ;  /* 0x3f00000002007423 */ /* 0x000fc80000002003 */
[----:B------:R-:W-:-:S04]  /*02e0*/  FFMA.RM R0, R0, R5, 12582913 ;  /* 0x4b40000100007423 */ /* 0x000fc80000004005 */
[C---:B------:R-:W-:Y:S01]  /*02f0*/  FADD R3, R0.reuse, -12583039 ;  /* 0xcb40007f00037421 */ /* 0x040fe20000000000 */
[----:B------:R-:W-:-:S03]  /*0300*/  IMAD.SHL.U32 R0, R0, 0x800000, RZ ;  /* 0x0080000000007824 */ /* 0x000fc600078e00ff */
[----:B------:R-:W-:-:S04]  /*0310*/  FFMA R3, R2, 1.4426950216293334961, -R3 ;  /* 0x3fb8aa3b02037823 */ /* 0x000fc80000000803 */
[----:B------:R-:W-:-:S06]  /*0320*/  FFMA R3, R2, 1.925963033500011079e-08, R3 ;  /* 0x32a5706002037823 */ /* 0x000fcc0000000003 */
[----:B------:R-:W0:Y:S02]  /*0330*/  MUFU.EX2 R3, R3 ;  /* 0x0000000300037308 */ /* 0x000e240000000800 */
[----:B0-----:R-:W-:-:S04]  /*0340*/  FMUL R0, R0, R3 ;  /* 0x0000000300007220 */ /* 0x001fc80000400000 */
[----:B------:R-:W-:-:S04]  /*0350*/  FADD R3, R0, 1 ;  /* 0x3f80000000037421 */ /* 0x000fc80000000000 */
[----:B------:R-:W0:Y:S08]  /*0360*/  MUFU.RCP R2, R3 ;  /* 0x0000000300027308 */ /* 0x000e300000001000 */
[----:B------:R-:W1:Y:S01]  /*0370*/  FCHK P0, R0, R3 ;  /* 0x0000000300007302 */ /* 0x000e620000000000 */
[----:B0-----:R-:W-:-:S04]  /*0380*/  FFMA R5, -R3, R2, 1 ;  /* 0x3f80000003057423 */ /* 0x001fc80000000102 */
[----:B------:R-:W-:-:S04]  /*0390*/  FFMA R5, R2, R5, R2 ;  /* 0x0000000502057223 */ /* 0x000fc80000000002 */
[----:B------:R-:W-:-:S04]  /*03a0*/  FFMA R2, R0, R5, RZ ;  /* 0x0000000500027223 */ /* 0x000fc800000000ff */
[----:B------:R-:W-:-:S04]  /*03b0*/  FFMA R6, -R3, R2, R0 ;  /* 0x0000000203067223 */ /* 0x000fc80000000100 */
[----:B------:R-:W-:Y:S01]  /*03c0*/  FFMA R5, R5, R6, R2 ;  /* 0x0000000605057223 */ /* 0x000fe20000000002 */
[----:B-1----:R-:W-:Y:S06]  /*03d0*/  @!P0 BRA `(.L_x_5) ;  /* 0x00000000000c8947 */ /* 0x002fec0003800000 */
[----:B------:R-:W-:-:S07]  /*03e0*/  MOV R2, 0x400 ;  /* 0x0000040000027802 */ /* 0x000fce0000000f00 */
[----:B------:R-:W-:Y:S05]  /*03f0*/  CALL.REL.NOINC `($__internal_1_$__cuda_sm3x_div_rn_noftz_f32_slowpath) ;  /* 0x0000000000e87944 */ /* 0x000fea0003c00000 */
[----:B------:R-:W-:-:S07]  /*0400*/  IMAD.MOV.U32 R5, RZ, RZ, R0 ;  /* 0x000000ffff057224 */ /* 0x000fce00078e0000 */
.L_x_5:
[----:B------:R-:W-:Y:S05]  /*0410*/  BSYNC.RECONVERGENT B0 ;  /* 0x0000000000007941 */ /* 0x000fea0003800200 */
.L_x_4:
[----:B------:R-:W0:Y:S02]  /*0420*/  LDC.64 R2, c[0x0][0x388] ;  /* 0x0000e200ff027b82 */ /* 0x000e240000000a00 */
[----:B0-----:R-:W-:-:S05]  /*0430*/  IMAD.WIDE R2, R4, 0x4, R2 ;  /* 0x0000000404027825 */ /* 0x001fca00078e0202 */
[----:B------:R-:W-:Y:S01]  /*0440*/  STG.E desc[UR4][R2.64], R5 ;  /* 0x0000000502007986 */ /* 0x000fe2000c101904 */
[----:B------:R-:W-:Y:S05]  /*0450*/  EXIT ;  /* 0x000000000000794d */ /* 0x000fea0003800000 */
        .weak           $__internal_0_$__cuda_sm20_rcp_rn_f32_slowpath
        .type           $__internal_0_$__cuda_sm20_rcp_rn_f32_slowpath,@function
        .size           $__internal_0_$__cuda_sm20_rcp_rn_f32_slowpath,($__internal_1_$__cuda_sm3x_div_rn_noftz_f32_slowpath - $__internal_0_$__cuda_sm20_rcp_rn_f32_slowpath)
$__internal_0_$__cuda_sm20_rcp_rn_f32_slowpath:
[----:B------:R-:W-:Y:S01]  /*0460*/  IMAD.SHL.U32 R2, R0, 0x2, RZ ;  /* 0x0000000200027824 */ /* 0x000fe200078e00ff */
[----:B------:R-:W-:Y:S04]  /*0470*/  BSSY.RECONVERGENT B1, `(.L_x_6) ;  /* 0x0000030000017945 */ /* 0x000fe80003800200 */
[----:B------:R-:W-:-:S04]  /*0480*/  SHF.R.U32.HI R2, RZ, 0x18, R2 ;  /* 0x00000018ff027819 */ /* 0x000fc80000011602 */
[----:B------:R-:W-:-:S13]  /*0490*/  ISETP.NE.U32.AND P0, PT, R2, RZ, PT ;  /* 0x000000ff0200720c */ /* 0x000fda0003f05070 */
[----:B------:R-:W-:Y:S05]  /*04a0*/  @P0 BRA `(.L_x_7) ;  /* 0x0000000000280947 */ /* 0x000fea0003800000 */
[----:B------:R-:W-:-:S05]  /*04b0*/  IMAD.SHL.U32 R2, R0, 0x2, RZ ;  /* 0x0000000200027824 */ /* 0x000fca00078e00ff */
[----:B------:R-:W-:-:S13]  /*04c0*/  ISETP.NE.AND P0, PT, R2, RZ, PT ;  /* 0x000000ff0200720c */ /* 0x000fda0003f05270 */
[----:B------:R-:W-:Y:S01]  /*04d0*/  @P0 FFMA R5, R0, 1.84467440737095516160e+19, RZ ;  /* 0x5f80000000050823 */ /* 0x000fe200000000ff */
[----:B------:R-:W-:Y:S08]  /*04e0*/  @!P0 MUFU.RCP R3, R0 ;  /* 0x0000000000038308 */ /* 0x000ff00000001000 */
[----:B------:R-:W0:Y:S02]  /*04f0*/  @P0 MUFU.RCP R2, R5 ;  /* 0x0000000500020308 */ /* 0x000e240000001000 */
[----:B0-----:R-:W-:-:S04]  /*0500*/  @P0 FFMA R7, R5, R2, -1 ;  /* 0xbf80000005070423 */ /* 0x001fc80000000002 */
[----:B------:R-:W-:-:S04]  /*0510*/  @P0 FADD.FTZ R7, -R7, -RZ ;  /* 0x800000ff07070221 */ /* 0x000fc80000010100 */
[----:B------:R-:W-:-:S04]  /*0520*/  @P0 FFMA R2, R2, R7, R2 ;  /* 0x0000000702020223 */ /* 0x000fc80000000002 */
[----:B------:R-:W-:Y:S01]  /*0530*/  @P0 FFMA R3, R2, 1.84467440737095516160e+19, RZ ;  /* 0x5f80000002030823 */ /* 0x000fe200000000ff */
[----:B------:R-:W-:Y:S06]  /*0540*/  BRA `(.L_x_8) ;  /* 0x0000000000887947 */ /* 0x000fec0003800000 */
.L_x_7:
[----:B------:R-:W-:-:S05]  /*0550*/  VIADD R3, R2, 0xffffff03 ;  /* 0xffffff0302037836 */ /* 0x000fca0000000000 */
[----:B------:R-:W-:-:S13]  /*0560*/  ISETP.GT.U32.AND P0, PT, R3, 0x1, PT ;  /* 0x000000010300780c */ /* 0x000fda0003f04070 */
[----:B------:R-:W-:Y:S05]  /*0570*/  @P0 BRA `(.L_x_9) ;  /* 0x0000000000780947 */ /* 0x000fea0003800000 */
[----:B------:R-:W-:Y:S02]  /*0580*/  LOP3.LUT R5, R0, 0x7fffff, RZ, 0xc0, !PT ;  /* 0x007fffff00057812 */ /* 0x000fe400078ec0ff */
[----:B------:R-:W-:Y:S02]  /*0590*/  MOV R10, 0x3 ;  /* 0x00000003000a7802 */ /* 0x000fe40000000f00 */
[----:B------:R-:W-:Y:S02]  /*05a0*/  LOP3.LUT R5, R5, 0x3f800000, RZ, 0xfc, !PT ;  /* 0x3f80000005057812 */ /* 0x000fe400078efcff */
[----:B------:R-:W-:Y:S02]  /*05b0*/  SHF.L.U32 R11, R10, R3, RZ ;  /* 0x000000030a0b7219 */ /* 0x000fe400000006ff */
[----:B------:R-:W0:Y:S02]  /*05c0*/  MUFU.RCP R8, R5 ;  /* 0x0000000500087308 */ /* 0x000e240000001000 */
[----:B0-----:R-:W-:-:S04]  /*05d0*/  FFMA R7, R5, R8, -1 ;  /* 0xbf80000005077423 */ /* 0x001fc80000000008 */
[----:B------:R-:W-:-:S04]  /*05e0*/  FADD.FTZ R7, -R7, -RZ ;  /* 0x800000ff07077221 */ /* 0x000fc80000010100 */
[CCC-:B------:R-:W-:Y:S01]  /*05f0*/  FFMA.RM R9, R8.reuse, R7.reuse, R8.reuse ;  /* 0x0000000708097223 */ /* 0x1c0fe20000004008 */
[----:B------:R-:W-:-:S04]  /*0600*/  FFMA.RP R8, R8, R7, R8 ;  /* 0x0000000708087223 */ /* 0x000fc80000008008 */
[C---:B------:R-:W-:Y:S02]  /*0610*/  LOP3.LUT R7, R9.reuse, 0x7fffff, RZ, 0xc0, !PT ;  /* 0x007fffff09077812 */ /* 0x040fe400078ec0ff */
[----:B------:R-:W-:Y:S02]  /*0620*/  FSETP.NEU.FTZ.AND P0, PT, R9, R8, PT ;  /* 0x000000080900720b */ /* 0x000fe40003f1d000 */
[----:B------:R-:W-:Y:S02]  /*0630*/  LOP3.LUT R8, R7, 0x800000, RZ, 0xfc, !PT ;  /* 0x0080000007087812 */ /* 0x000fe400078efcff */
[----:B------:R-:W-:Y:S02]  /*0640*/  SEL R7, RZ, 0xffffffff, !P0 ;  /* 0xffffffffff077807 */ /* 0x000fe40004000000 */
[----:B------:R-:W-:-:S03]  /*0650*/  LOP3.LUT R10, R11, R8, RZ, 0xc0, !PT ;  /* 0x000000080b0a7212 */ /* 0x000fc600078ec0ff */
[----:B------:R-:W-:Y:S01]  /*0660*/  IMAD.MOV R7, RZ, RZ, -R7 ;  /* 0x000000ffff077224 */ /* 0x000fe200078e0a07 */
[----:B------:R-:W-:-:S04]  /*0670*/  SHF.R.U32.HI R10, RZ, R3, R10 ;  /* 0x00000003ff0a7219 */ /* 0x000fc8000001160a */
[----:B------:R-:W-:Y:S02]  /*0680*/  LOP3.LUT P1, RZ, R7, R3, R8, 0xf8, !PT ;  /* 0x0000000307ff7212 */ /* 0x000fe4000782f808 */
[C---:B------:R-:W-:Y:S02]  /*0690*/  LOP3.LUT P0, RZ, R10.reuse, 0x1, RZ, 0xc0, !PT ;  /* 0x000000010aff7812 */ /* 0x040fe4000780c0ff */
[----:B------:R-:W-:-:S04]  /*06a0*/  LOP3.LUT P2, RZ, R10, 0x2, RZ, 0xc0, !PT ;  /* 0x000000020aff7812 */ /* 0x000fc8000784c0ff */
[----:B------:R-:W-:Y:S02]  /*06b0*/  PLOP3.LUT P0, PT, P0, P1, P2, 0xe0, 0x0 ;  /* 0x000000000000781c */ /* 0x000fe40000703c20 */
[----:B------:R-:W-:Y:S02]  /*06c0*/  LOP3.LUT P1, RZ, R0, 0x7fffff, RZ, 0xc0, !PT ;  /* 0x007fffff00ff7812 */ /* 0x000fe4000782c0ff */
[----:B------:R-:W-:-:S05]  /*06d0*/  SEL R3, RZ, 0x1, !P0 ;  /* 0x00000001ff037807 */ /* 0x000fca0004000000 */
[----:B------:R-:W-:-:S05]  /*06e0*/  IMAD.MOV R3, RZ, RZ, -R3 ;  /* 0x000000ffff037224 */ /* 0x000fca00078e0a03 */
[----:B------:R-:W-:Y:S01]  /*06f0*/  ISETP.GE.AND P0, PT, R3, RZ, PT ;  /* 0x000000ff0300720c */ /* 0x000fe20003f06270 */
[----:B------:R-:W-:-:S05]  /*0700*/  VIADD R3, R2, 0xffffff04 ;  /* 0xffffff0402037836 */ /* 0x000fca0000000000 */
[----:B------:R-:W-:-:S07]  /*0710*/  SHF.R.U32.HI R3, RZ, R3, R8 ;  /* 0x00000003ff037219 */ /* 0x000fce0000011608 */
[----:B------:R-:W-:-:S04]  /*0720*/  @!P0 VIADD R3, R3, 0x1 ;  /* 0x0000000103038836 */ /* 0x000fc80000000000 */
[----:B------:R-:W-:-:S05]  /*0730*/  @!P1 IMAD.SHL.U32 R3, R3, 0x2, RZ ;  /* 0x0000000203039824 */ /* 0x000fca00078e00ff */
[----:B------:R-:W-:Y:S01]  /*0740*/  LOP3.LUT R3, R3, 0x80000000, R0, 0xf8, !PT ;  /* 0x8000000003037812 */ /* 0x000fe200078ef800 */
[----:B------:R-:W-:Y:S06]  /*0750*/  BRA `(.L_x_8) ;  /* 0x0000000000047947 */ /* 0x000fec0003800000 */
.L_x_9:
[----:B------:R0:W1:Y:S02]  /*0760*/  MUFU.RCP R3, R0 ;  /* 0x0000000000037308 */ /* 0x0000640000001000 */
.L_x_8:
[----:B------:R-:W-:Y:S05]  /*0770*/  BSYNC.RECONVERGENT B1 ;  /* 0x0000000000017941 */ /* 0x000fea0003800200 */
.L_x_6:
[----:B------:R-:W-:-:S04]  /*0780*/  HFMA2 R7, -RZ, RZ, 0, 0 ;  /* 0x00000000ff077431 */ /* 0x000fc800000001ff */
[----:B01----:R-:W-:Y:S05]  /*0790*/  RET.REL.NODEC R6 `(sigmoid) ;  /* 0xfffffff806187950 */ /* 0x003fea0003c3ffff */
        .weak           $__internal_1_$__cuda_sm3x_div_rn_noftz_f32_slowpath
        .type           $__internal_1_$__cuda_sm3x_div_rn_noftz_f32_slowpath,@function
        .size           $__internal_1_$__cuda_sm3x_div_rn_noftz_f32_slowpath,(.L_x_128 - $__internal_1_$__cuda_sm3x_div_rn_noftz_f32_slowpath)
$__internal_1_$__cuda_sm3x_div_rn_noftz_f32_slowpath:
[--C-:B------:R-:W-:Y:S01]  /*07a0*/  SHF.R.U32.HI R6, RZ, 0x17, R3.reuse ;  /* 0x00000017ff067819 */ /* 0x100fe20000011603 */
[----:B------:R-:W-:Y:S01]  /*07b0*/  BSSY.RECONVERGENT B1, `(.L_x_10) ;  /* 0x0000064000017945 */ /* 0x000fe20003800200 */
[--C-:B------:R-:W-:Y:S01]  /*07c0*/  SHF.R.U32.HI R5, RZ, 0x17, R0.reuse ;  /* 0x00000017ff057819 */ /* 0x100fe20000011600 */
[----:B------:R-:W-:Y:S01]  /*07d0*/  IMAD.MOV.U32 R7, RZ, RZ, R0 ;  /* 0x000000ffff077224 */ /* 0x000fe200078e0000 */
[----:B------:R-:W-:Y:S01]  /*07e0*/  LOP3.LUT R6, R6, 0xff, RZ, 0xc0, !PT ;  /* 0x000000ff06067812 */ /* 0x000fe200078ec0ff */
[----:B------:R-:W-:Y:S01]  /*07f0*/  IMAD.MOV.U32 R8, RZ, RZ, R3 ;  /* 0x000000ffff087224 */ /* 0x000fe200078e0003 */
[----:B------:R-:W-:-:S03]  /*0800*/  LOP3.LUT R5, R5, 0xff, RZ, 0xc0, !PT ;  /* 0x000000ff05057812 */ /* 0x000fc600078ec0ff */
[----:B------:R-:W-:Y:S02]  /*0810*/  VIADD R11, R6, 0xffffffff ;  /* 0xffffffff060b7836 */ /* 0x000fe40000000000 */
[----:B------:R-:W-:-:S03]  /*0820*/  VIADD R10, R5, 0xffffffff ;  /* 0xffffffff050a7836 */ /* 0x000fc60000000000 */
[----:B------:R-:W-:-:S04]  /*0830*/  ISETP.GT.U32.AND P0, PT, R11, 0xfd, PT ;  /* 0x000000fd0b00780c */ /* 0x000fc80003f04070 */
[----:B------:R-:W-:-:S13]  /*0840*/  ISETP.GT.U32.OR P0, PT, R10, 0xfd, P0 ;  /* 0x000000fd0a00780c */ /* 0x000fda0000704470 */
[----:B------:R-:W-:Y:S01]  /*0850*/  @!P0 MOV R9, RZ ;  /* 0x000000ff00098202 */ /* 0x000fe20000000f00 */
[----:B------:R-:W-:Y:S06]  /*0860*/  @!P0 BRA `(.L_x_11) ;  /* 0x00000000005c8947 */ /* 0x000fec0003800000 */
[----:B------:R-:W-:Y:S02]  /*0870*/  FSETP.GTU.FTZ.AND P0, PT, |R0|, +INF , PT ;  /* 0x7f8000000000780b */ /* 0x000fe40003f1c200 */
[----:B------:R-:W-:-:S04]  /*0880*/  FSETP.GTU.FTZ.AND P1, PT, |R3|, +INF , PT ;  /* 0x7f8000000300780b */ /* 0x000fc80003f3c200 */
[----:B------:R-:W-:-:S13]  /*0890*/  PLOP3.LUT P0, PT, P0, P1, PT, 0xf8, 0x8f ;  /* 0x00000000008f781c */ /* 0x000fda0000703f70 */
[----:B------:R-:W-:Y:S05]  /*08a0*/  @P0 BRA `(.L_x_12) ;  /* 0x00000004004c0947 */ /* 0x000fea0003800000 */
[----:B------:R-:W-:-:S13]  /*08b0*/  LOP3.LUT P0, RZ, R8, 0x7fffffff, R7, 0xc8, !PT ;  /* 0x7fffffff08ff7812 */ /* 0x000fda000780c807 */
[----:B------:R-:W-:Y:S05]  /*08c0*/  @!P0 BRA `(.L_x_13) ;  /* 0x00000004003c8947 */ /* 0x000fea0003800000 */
[C---:B------:R-:W-:Y:S02]  /*08d0*/  FSETP.NEU.FTZ.AND P2, PT, |R0|.reuse, +INF , PT ;  /* 0x7f8000000000780b */ /* 0x040fe40003f5d200 */
[----:B------:R-:W-:Y:S02]  /*08e0*/  FSETP.NEU.FTZ.AND P1, PT, |R3|, +INF , PT ;  /* 0x7f8000000300780b */ /* 0x000fe40003f3d200 */
[----:B------:R-:W-:-:S11]  /*08f0*/  FSETP.NEU.FTZ.AND P0, PT, |R0|, +INF , PT ;  /* 0x7f8000000000780b */ /* 0x000fd60003f1d200 */
[----:B------:R-:W-:Y:S05]  /*0900*/  @!P1 BRA !P2, `(.L_x_13) ;  /* 0x00000004002c9947 */ /* 0x000fea0005000000 */
[----:B------:R-:W-:-:S04]  /*0910*/  LOP3.LUT P2, RZ, R7, 0x7fffffff, RZ, 0xc0, !PT ;  /* 0x7fffffff07ff7812 */ /* 0x000fc8000784c0ff */
[----:B------:R-:W-:-:S13]  /*0920*/  PLOP3.LUT P1, PT, P1, P2, PT, 0x2f, 0xf2 ;  /* 0x0000000000f2781c */ /* 0x000fda0000f24577 */
[----:B------:R-:W-:Y:S05]  /*0930*/  @P1 BRA `(.L_x_14) ;  /* 0x0000000400181947 */ /* 0x000fea0003800000 */
[----:B------:R-:W-:-:S04]  /*0940*/  LOP3.LUT P1, RZ, R8, 0x7fffffff, RZ, 0xc0, !PT ;  /* 0x7fffffff08ff7812 */ /* 0x000fc8000782c0ff */
[----:B------:R-:W-:-:S13]  /*0950*/  PLOP3.LUT P0, PT, P0, P1, PT, 0x2f, 0xf2 ;  /* 0x0000000000f2781c */ /* 0x000fda0000702577 */
[----:B------:R-:W-:Y:S05]  /*0960*/  @P0 BRA `(.L_x_15) ;  /* 0x0000000400000947 */ /* 0x000fea0003800000 */
[----:B------:R-:W-:Y:S02]  /*0970*/  ISETP.GE.AND P0, PT, R10, RZ, PT ;  /* 0x000000ff0a00720c */ /* 0x000fe40003f06270 */
[----:B------:R-:W-:-:S11]  /*0980*/  ISETP.GE.AND P1, PT, R11, RZ, PT ;  /* 0x000000ff0b00720c */ /* 0x000fd60003f26270 */
[----:B------:R-:W-:Y:S02]  /*0990*/  @P0 IMAD.MOV.U32 R9, RZ, RZ, RZ ;  /* 0x000000ffff090224 */ /* 0x000fe400078e00ff */
[----:B------:R-:W-:Y:S01]  /*09a0*/  @!P0 FFMA R7, R0, 1.84467440737095516160e+19, RZ ;  /* 0x5f80000000078823 */ /* 0x000fe200000000ff */
[----:B------:R-:W-:Y:S02]  /*09b0*/  @!P0 IMAD.MOV.U32 R9, RZ, RZ, -0x40 ;  /* 0xffffffc0ff098424 */ /* 0x000fe400078e00ff */
[----:B------:R-:W-:Y:S02]  /*09c0*/  @!P1 FFMA R8, R3, 1.84467440737095516160e+19, RZ ;  /* 0x5f80000003089823 */ /* 0x000fe400000000ff */
[----:B------:R-:W-:-:S07]  /*09d0*/  @!P1 VIADD R9, R9, 0x40 ;  /* 0x0000004009099836 */ /* 0x000fce0000000000 */
.L_x_11:
[----:B------:R-:W-:Y:S01]  /*09e0*/  LEA R3, R6, 0xc0800000, 0x17 ;  /* 0xc080000006037811 */ /* 0x000fe200078eb8ff */
[----:B------:R-:W-:Y:S01]  /*09f0*/  BSSY.RECONVERGENT B2, `(.L_x_16) ;  /* 0x0000036000027945 */ /* 0x000fe20003800200 */
[----:B------:R-:W-:-:S03]  /*0a00*/  IADD3 R5, PT, PT, R5, -0x7f, RZ ;  /* 0xffffff8105057810 */ /* 0x000fc60007ffe0ff */
[----:B------:R-:W-:Y:S01]  /*0a10*/  IMAD.IADD R3, R8, 0x1, -R3 ;  /* 0x0000000108037824 */ /* 0x000fe200078e0a03 */
[C---:B------:R-:W-:Y:S01]  /*0a20*/  IADD3 R6, PT, PT, R5.reuse, 0x7f, -R6 ;  /* 0x0000007f05067810 */ /* 0x040fe20007ffe806 */
[----:B------:R-:W-:Y:S02]  /*0a30*/  IMAD R0, R5, -0x800000, R7 ;  /* 0xff80000005007824 */ /* 0x000fe400078e0207 */
[----:B------:R-:W0:Y:S01]  /*0a40*/  MUFU.RCP R8, R3 ;  /* 0x0000000300087308 */ /* 0x000e220000001000 */
[----:B------:R-:W-:Y:S01]  /*0a50*/  FADD.FTZ R11, -R3, -RZ ;  /* 0x800000ff030b7221 */ /* 0x000fe20000010100 */
[----:B------:R-:W-:-:S03]  /*0a60*/  IMAD.IADD R6, R6, 0x1, R9 ;  /* 0x0000000106067824 */ /* 0x000fc600078e0209 */
[----:B0-----:R-:W-:-:S04]  /*0a70*/  FFMA R13, R8, R11, 1 ;  /* 0x3f800000080d7423 */ /* 0x001fc8000000000b */
[----:B------:R-:W-:-:S04]  /*0a80*/  FFMA R10, R8, R13, R8 ;  /* 0x0000000d080a7223 */ /* 0x000fc80000000008 */
[----:B------:R-:W-:-:S04]  /*0a90*/  FFMA R7, R0, R10, RZ ;  /* 0x0000000a00077223 */ /* 0x000fc800000000ff */
[----:B------:R-:W-:-:S04]  /*0aa0*/  FFMA R8, R11, R7, R0 ;  /* 0x000000070b087223 */ /* 0x000fc80000000000 */
[----:B------:R-:W-:-:S04]  /*0ab0*/  FFMA R7, R10, R8, R7 ;  /* 0x000000080a077223 */ /* 0x000fc80000000007 */
[----:B------:R-:W-:-:S04]  /*0ac0*/  FFMA R8, R11, R7, R0 ;  /* 0x000000070b087223 */ /* 0x000fc80000000000 */
[----:B------:R-:W-:-:S05]  /*0ad0*/  FFMA R0, R10, R8, R7 ;  /* 0x000000080a007223 */ /* 0x000fca0000000007 */
[----:B------:R-:W-:-:S04]  /*0ae0*/  SHF.R.U32.HI R3, RZ, 0x17, R0 ;  /* 0x00000017ff037819 */ /* 0x000fc80000011600 */
[----:B------:R-:W-:-:S05]  /*0af0*/  LOP3.LUT R3, R3, 0xff, RZ, 0xc0, !PT ;  /* 0x000000ff03037812 */ /* 0x000fca00078ec0ff */
[----:B------:R-:W-:-:S04]  /*0b00*/  IMAD.IADD R9, R3, 0x1, R6 ;  /* 0x0000000103097824 */ /* 0x000fc800078e0206 */
[----:B------:R-:W-:-:S05]  /*0b10*/  VIADD R3, R9, 0xffffffff ;  /* 0xffffffff09037836 */ /* 0x000fca0000000000 */
[----:B------:R-:W-:-:S13]  /*0b20*/  ISETP.GE.U32.AND P0, PT, R3, 0xfe, PT ;  /* 0x000000fe0300780c */ /* 0x000fda0003f06070 */
[----:B------:R-:W-:Y:S05]  /*0b30*/  @!P0 BRA `(.L_x_17) ;  /* 0x0000000000808947 */ /* 0x000fea0003800000 */
[----:B------:R-:W-:-:S13]  /*0b40*/  ISETP.GT.AND P0, PT, R9, 0xfe, PT ;  /* 0x000000fe0900780c */ /* 0x000fda0003f04270 */
[----:B------:R-:W-:Y:S05]  /*0b50*/  @P0 BRA `(.L_x_18) ;  /* 0x00000000006c0947 */ /* 0x000fea0003800000 */
[----:B------:R-:W-:-:S13]  /*0b60*/  ISETP.GE.AND P0, PT, R9, 0x1, PT ;  /* 0x000000010900780c */ /* 0x000fda0003f06270 */
[----:B------:R-:W-:Y:S05]  /*0b70*/  @P0 BRA `(.L_x_19) ;  /* 0x0000000000740947 */ /* 0x000fea0003800000 */
[----:B------:R-:W-:Y:S02]  /*0b80*/  ISETP.GE.AND P0, PT, R9, -0x18, PT ;  /* 0xffffffe80900780c */ /* 0x000fe40003f06270 */
[----:B------:R-:W-:-:S11]  /*0b90*/  LOP3.LUT R0, R0, 0x80000000, RZ, 0xc0, !PT ;  /* 0x8000000000007812 */ /* 0x000fd600078ec0ff */
[----:B------:R-:W-:Y:S05]  /*0ba0*/  @!P0 BRA `(.L_x_19) ;  /* 0x0000000000688947 */ /* 0x000fea0003800000 */
[CCC-:B------:R-:W-:Y:S01]  /*0bb0*/  FFMA.RZ R3, R10.reuse, R8.reuse, R7.reuse ;  /* 0x000000080a037223 */ /* 0x1c0fe2000000c007 */
[CCC-:B------:R-:W-:Y:S01]  /*0bc0*/  FFMA.RM R6, R10.reuse, R8.reuse, R7.reuse ;  /* 0x000000080a067223 */ /* 0x1c0fe20000004007 */
[C---:B------:R-:W-:Y:S02]  /*0bd0*/  ISETP.NE.AND P2, PT, R9.reuse, RZ, PT ;  /* 0x000000ff0900720c */ /* 0x040fe40003f45270 */
[----:B------:R-:W-:Y:S02]  /*0be0*/  ISETP.NE.AND P1, PT, R9, RZ, PT ;  /* 0x000000ff0900720c */ /* 0x000fe40003f25270 */
[----:B------:R-:W-:Y:S01]  /*0bf0*/  LOP3.LUT R5, R3, 0x7fffff, RZ, 0xc0, !PT ;  /* 0x007fffff03057812 */ /* 0x000fe200078ec0ff */
[----:B------:R-:W-:Y:S01]  /*0c00*/  FFMA.RP R3, R10, R8, R7 ;  /* 0x000000080a037223 */ /* 0x000fe20000008007 */
[C---:B------:R-:W-:Y:S01]  /*0c10*/  VIADD R8, R9.reuse, 0x20 ;  /* 0x0000002009087836 */ /* 0x040fe20000000000 */
[----:B------:R-:W-:Y:S02]  /*0c20*/  IADD3 R7, PT, PT, -R9, RZ, RZ ;  /* 0x000000ff09077210 */ /* 0x000fe40007ffe1ff */
[----:B------:R-:W-:-:S02]  /*0c30*/  LOP3.LUT R5, R5, 0x800000, RZ, 0xfc, !PT ;  /* 0x0080000005057812 */ /* 0x000fc400078efcff */
[----:B------:R-:W-:Y:S02]  /*0c40*/  FSETP.NEU.FTZ.AND P0, PT, R3, R6, PT ;  /* 0x000000060300720b */ /* 0x000fe40003f1d000 */
[----:B------:R-:W-:Y:S02]  /*0c50*/  SHF.L.U32 R8, R5, R8, RZ ;  /* 0x0000000805087219 */ /* 0x000fe400000006ff */
[----:B------:R-:W-:Y:S02]  /*0c60*/  SEL R6, R7, RZ, P2 ;  /* 0x000000ff07067207 */ /* 0x000fe40001000000 */
[----:B------:R-:W-:Y:S02]  /*0c70*/  ISETP.NE.AND P1, PT, R8, RZ, P1 ;  /* 0x000000ff0800720c */ /* 0x000fe40000f25270 */
[----:B------:R-:W-:Y:S02]  /*0c80*/  SHF.R.U32.HI R6, RZ, R6, R5 ;  /* 0x00000006ff067219 */ /* 0x000fe40000011605 */
[----:B------:R-:W-:-:S02]  /*0c90*/  PLOP3.LUT P0, PT, P0, P1, PT, 0xf8, 0x8f ;  /* 0x00000000008f781c */ /* 0x000fc40000703f70 */
[----:B------:R-:W-:Y:S02]  /*0ca0*/  SHF.R.U32.HI R8, RZ, 0x1, R6 ;  /* 0x00000001ff087819 */ /* 0x000fe40000011606 */
[----:B------:R-:W-:-:S04]  /*0cb0*/  SEL R3, RZ, 0x1, !P0 ;  /* 0x00000001ff037807 */ /* 0x000fc80004000000 */
[----:B------:R-:W-:-:S04]  /*0cc0*/  LOP3.LUT R3, R3, 0x1, R8, 0xf8, !PT ;  /* 0x0000000103037812 */ /* 0x000fc800078ef808 */
[----:B------:R-:W-:-:S05]  /*0cd0*/  LOP3.LUT R3, R3, R6, RZ, 0xc0, !PT ;  /* 0x0000000603037212 */ /* 0x000fca00078ec0ff */
[----:B------:R-:W-:-:S05]  /*0ce0*/  IMAD.IADD R3, R8, 0x1, R3 ;  /* 0x0000000108037824 */ /* 0x000fca00078e0203 */
[----:B------:R-:W-:Y:S01]  /*0cf0*/  LOP3.LUT R0, R3, R0, RZ, 0xfc, !PT ;  /* 0x0000000003007212 */ /* 0x000fe200078efcff */
[----:B------:R-:W-:Y:S06]  /*0d00*/  BRA `(.L_x_19) ;  /* 0x0000000000107947 */ /* 0x000fec0003800000 */
.L_x_18:
[----:B------:R-:W-:-:S04]  /*0d10*/  LOP3.LUT R0, R0, 0x80000000, RZ, 0xc0, !PT ;  /* 0x8000000000007812 */ /* 0x000fc800078ec0ff */
[----:B------:R-:W-:Y:S01]  /*0d20*/  LOP3.LUT R0, R0, 0x7f800000, RZ, 0xfc, !PT ;  /* 0x7f80000000007812 */ /* 0x000fe200078efcff */
[----:B------:R-:W-:Y:S06]  /*0d30*/  BRA `(.L_x_19) ;  /* 0x0000000000047947 */ /* 0x000fec0003800000 */
.L_x_17:
[----:B------:R-:W-:-:S07]  /*0d40*/  IMAD R0, R6, 0x800000, R0 ;  /* 0x0080000006007824 */ /* 0x000fce00078e0200 */
.L_x_19:
[----:B------:R-:W-:Y:S05]  /*0d50*/  BSYNC.RECONVERGENT B2 ;  /* 0x0000000000027941 */ /* 0x000fea0003800200 */
.L_x_16:
[----:B------:R-:W-:Y:S05]  /*0d60*/  BRA `(.L_x_20) ;  /* 0x0000000000207947 */ /* 0x000fea0003800000 */
.L_x_15:
[----:B------:R-:W-:-:S04]  /*0d70*/  LOP3.LUT R0, R8, 0x80000000, R7, 0x48, !PT ;  /* 0x8000000008007812 */ /* 0x000fc800078e4807 */
[----:B------:R-:W-:Y:S01]  /*0d80*/  LOP3.LUT R0, R0, 0x7f800000, RZ, 0xfc, !PT ;  /* 0x7f80000000007812 */ /* 0x000fe200078efcff */
[----:B------:R-:W-:Y:S06]  /*0d90*/  BRA `(.L_x_20) ;  /* 0x0000000000147947 */ /* 0x000fec0003800000 */
.L_x_14:
[----:B------:R-:W-:Y:S01]  /*0da0*/  LOP3.LUT R0, R8, 0x80000000, R7, 0x48, !PT ;  /* 0x8000000008007812 */ /* 0x000fe200078e4807 */
[----:B------:R-:W-:Y:S06]  /*0db0*/  BRA `(.L_x_20) ;  /* 0x00000000000c7947 */ /* 0x000fec0003800000 */
.L_x_13:
[----:B------:R-:W0:Y:S01]  /*0dc0*/  MUFU.RSQ R0, -QNAN ;  /* 0xffc0000000007908 */ /* 0x000e220000001400 */
[----:B------:R-:W-:Y:S05]  /*0dd0*/  BRA `(.L_x_20) ;  /* 0x0000000000047947 */ /* 0x000fea0003800000 */
.L_x_12:
[----:B------:R-:W-:-:S07]  /*0de0*/  FADD.FTZ R0, R0, R3 ;  /* 0x0000000300007221 */ /* 0x000fce0000010000 */
.L_x_20:
[----:B------:R-:W-:Y:S05]  /*0df0*/  BSYNC.RECONVERGENT B1 ;  /* 0x0000000000017941 */ /* 0x000fea0003800200 */
.L_x_10:
[----:B------:R-:W-:-:S04]  /*0e00*/  IMAD.MOV.U32 R3, RZ, RZ, 0x0 ;  /* 0x00000000ff037424 */ /* 0x000fc800078e00ff */
[----:B0-----:R-:W-:Y:S05]  /*0e10*/  RET.REL.NODEC R2 `(sigmoid) ;  /* 0xfffffff002787950 */ /* 0x001fea0003c3ffff */
.L_x_21:
[----:B------:R-:W-:-:S00]  /*0e20*/  BRA `(.L_x_21) ;  /* 0xfffffffc00fc7947 */ /* 0x000fc0000383ffff */
[----:B------:R-:W-:-:S00]  /*0e30*/  NOP ;  /* 0x0000000000007918 */ /* 0x000fc00000000000 */
        /* <DEDUP_REMOVED lines=12> */
.L_x_128:


//--------------------- .text.apply_readout       --------------------------
	.section	.text.apply_readout,"ax",@progbits
	.align	128
        .global         apply_readout
        .type           apply_readout,@function
        .size           apply_readout,(.L_x_135 - apply_readout)
        .other          apply_readout,@"STO_CUDA_ENTRY STV_DEFAULT"
apply_readout:
.text.apply_readout:
[----:B------:R-:W-:Y:S01]  /*0000*/  LDC R1, c[0x0][0x37c] ;  /* 0x0000df00ff017b82 */ /* 0x000fe20000000800 */
[----:B------:R-:W0:Y:S01]  /*0010*/  S2R R0, SR_CTAID.X ;  /* 0x0000000000007919 */ /* 0x000e220000002500 */
[----:B------:R-:W0:Y:S02]  /*0020*/  LDCU UR4, c[0x0][0x3a0] ;  /* 0x00007400ff0477ac */ /* 0x000e240008000800 */
[----:B0-----:R-:W-:-:S13]  /*0030*/  ISETP.GE.U32.AND P0, PT, R0, UR4, PT ;  /* 0x0000000400007c0c */ /* 0x001fda000bf06070 */
[----:B------:R-:W-:Y:S05]  /*0040*/  @P0 EXIT ;  /* 0x000000000000094d */ /* 0x000fea0003800000 */
[----:B------:R-:W0:Y:S01]  /*0050*/  S2R R3, SR_TID.X ;  /* 0x0000000000037919 */ /* 0x000e220000002100 */
[----:B------:R-:W1:Y:S01]  /*0060*/  LDCU.64 UR4, c[0x0][0x358] ;  /* 0x00006b00ff0477ac */ /* 0x000e620008000a00 */
[----:B------:R-:W-:Y:S01]  /*0070*/  BSSY.RECONVERGENT B0, `(.L_x_22) ;  /* 0x000001c000007945 */ /* 0x000fe20003800200 */
[----:B------:R-:W-:Y:S01]  /*0080*/  HFMA2 R2, -RZ, RZ, 0, 0 ;  /* 0x00000000ff027431 */ /* 0x000fe200000001ff */
[----:B0-----:R-:W-:-:S13]  /*0090*/  ISETP.GT.U32.AND P0, PT, R3, 0x4f, PT ;  /* 0x0000004f0300780c */ /* 0x001fda0003f04070 */
[----:B-1----:R-:W-:Y:S05]  /*00a0*/  @P0 BRA `(.L_x_23) ;  /* 0x0000000000600947 */ /* 0x002fea0003800000 */
[----:B------:R-:W0:Y:S01]  /*00b0*/  LDC.64 R4, c[0x0][0x388] ;  /* 0x0000e200ff047b82 */ /* 0x000e220000000a00 */
[----:B------:R-:W-:Y:S01]  /*00c0*/  IMAD R9, R0, 0x50, R3 ;  /* 0x0000005000097824 */ /* 0x000fe200078e0203 */
[----:B------:R-:W-:Y:S02]  /*00d0*/  MOV R2, RZ ;  /* 0x000000ff00027202 */ /* 0x000fe40000000f00 */
[----:B------:R-:W-:-:S04]  /*00e0*/  MOV R8, R3 ;  /* 0x0000000300087202 */ /* 0x000fc80000000f00 */
[----:B------:R-:W1:Y:S01]  /*00f0*/  LDC.64 R6, c[0x0][0x380] ;  /* 0x0000e000ff067b82 */ /* 0x000e620000000a00 */
[----:B0-----:R-:W-:-:S04]  /*0100*/  IMAD.WIDE.U32 R4, R3, 0x4, R4 ;  /* 0x0000000403047825 */ /* 0x001fc800078e0004 */
[----:B------:R-:W-:Y:S01]  /*0110*/  IMAD.MOV.U32 R11, RZ, RZ, R5 ;  /* 0x000000ffff0b7224 */ /* 0x000fe200078e0005 */
[----:B------:R-:W-:Y:S01]  /*0120*/  MOV R10, R4 ;  /* 0x00000004000a7202 */ /* 0x000fe20000000f00 */
[----:B-1----:R-:W-:-:S04]  /*0130*/  IMAD.WIDE.U32 R6, R9, 0x4, R6 ;  /* 0x0000000409067825 */ /* 0x002fc800078e0006 */
[----:B------:R-:W-:Y:S01]  /*0140*/  IMAD.MOV.U32 R9, RZ, RZ, R7 ;  /* 0x000000ffff097224 */ /* 0x000fe200078e0007 */
[----:B------:R-:W-:-:S07]  /*0150*/  MOV R4, R6 ;  /* 0x0000000600047202 */ /* 0x000fce0000000f00 */
.L_x_24:
[----:B------:R-:W-:Y:S01]  /*0160*/  IMAD.MOV.U32 R5, RZ, RZ, R9 ;  /* 0x000000ffff057224 */ /* 0x000fe200078e0009 */
[----:B------:R-:W-:Y:S02]  /*0170*/  MOV R6, R10 ;  /* 0x0000000a00067202 */ /* 0x000fe40000000f00 */
[----:B------:R-:W-:-:S03]  /*0180*/  MOV R7, R11 ;  /* 0x0000000b00077202 */ /* 0x000fc60000000f00 */
[----:B------:R0:W2:Y:S04]  /*0190*/  LDG.E.CONSTANT R5, desc[UR4][R4.64] ;  /* 0x0000000404057981 */ /* 0x0000a8000c1e9900 */
[----:B------:R-:W2:Y:S01]  /*01a0*/  LDG.E.CONSTANT R6, desc[UR4][R6.64] ;  /* 0x0000000406067981 */ /* 0x000ea2000c1e9900 */
[C---:B------:R-:W-:Y:S01]  /*01b0*/  ISETP.GE.U32.AND P0, PT, R8.reuse, 0x30, PT ;  /* 0x000000300800780c */ /* 0x040fe20003f06070 */
[----:B------:R-:W-:Y:S01]  /*01c0*/  VIADD R8, R8, 0x20 ;  /* 0x0000002008087836 */ /* 0x000fe20000000000 */
[----:B------:R-:W-:Y:S02]  /*01d0*/  IADD3 R10, P1, PT, R10, 0x80, RZ ;  /* 0x000000800a0a7810 */ /* 0x000fe40007f3e0ff */
[----:B0-----:R-:W-:Y:S02]  /*01e0*/  IADD3 R4, P2, PT, R4, 0x80, RZ ;  /* 0x0000008004047810 */ /* 0x001fe40007f5e0ff */
[----:B------:R-:W-:-:S02]  /*01f0*/  IADD3.X R11, PT, PT, RZ, R11, RZ, P1, !PT ;  /* 0x0000000bff0b7210 */ /* 0x000fc40000ffe4ff */
[----:B------:R-:W-:Y:S01]  /*0200*/  IADD3.X R9, PT, PT, RZ, R9, RZ, P2, !PT ;  /* 0x00000009ff097210 */ /* 0x000fe200017fe4ff */
[----:B--2---:R-:W-:-:S04]  /*0210*/  FFMA R2, R5, R6, R2 ;  /* 0x0000000605027223 */ /* 0x004fc80000000002 */
[----:B------:R-:W-:Y:S05]  /*0220*/  @!P0 BRA `(.L_x_24) ;  /* 0xfffffffc00cc8947 */ /* 0x000fea000383ffff */
.L_x_23:
[----:B------:R-:W-:Y:S05]  /*0230*/  BSYNC.RECONVERGENT B0 ;  /* 0x0000000000007941 */ /* 0x000fea0003800200 */
.L_x_22:
[----:B------:R-:W0:Y:S01]  /*0240*/  SHFL.DOWN PT, R5, R2, 0x10, 0x1f ;  /* 0x0a001f0002057f89 */ /* 0x000e2200000e0000 */
[----:B------:R-:W-:Y:S01]  /*0250*/  ISETP.NE.AND P0, PT, R3, RZ, PT ;  /* 0x000000ff0300720c */ /* 0x000fe20003f05270 */
[----:B0-----:R-:W-:-:S05]  /*0260*/  FADD R5, R5, R2 ;  /* 0x0000000205057221 */ /* 0x001fca0000000000 */
[----:B------:R-:W0:Y:S02]  /*0270*/  SHFL.DOWN PT, R4, R5, 0x8, 0x1f ;  /* 0x09001f0005047f89 */ /* 0x000e2400000e0000 */
[----:B0-----:R-:W-:-:S05]  /*0280*/  FADD R4, R5, R4 ;  /* 0x0000000405047221 */ /* 0x001fca0000000000 */
[----:B------:R-:W0:Y:S02]  /*0290*/  SHFL.DOWN PT, R7, R4, 0x4, 0x1f ;  /* 0x08801f0004077f89 */ /* 0x000e2400000e0000 */
[----:B0-----:R-:W-:-:S05]  /*02a0*/  FADD R7, R4, R7 ;  /* 0x0000000704077221 */ /* 0x001fca0000000000 */
[----:B------:R-:W0:Y:S02]  /*02b0*/  SHFL.DOWN PT, R6, R7, 0x2, 0x1f ;  /* 0x08401f0007067f89 */ /* 0x000e2400000e0000 */
[----:B0-----:R-:W-:-:S05]  /*02c0*/  FADD R6, R7, R6 ;  /* 0x0000000607067221 */ /* 0x001fca0000000000 */
[----:B------:R0:W1:Y:S01]  /*02d0*/  SHFL.DOWN PT, R9, R6, 0x1, 0x1f ;  /* 0x08201f0006097f89 */ /* 0x00006200000e0000 */
[----:B------:R-:W-:Y:S05]  /*02e0*/  @P0 EXIT ;  /* 0x000000000000094d */ /* 0x000fea0003800000 */
[----:B------:R-:W2:Y:S01]  /*02f0*/  LDC.64 R2, c[0x0][0x398] ;  /* 0x0000e600ff027b82 */ /* 0x000ea20000000a00 */
[----:B------:R-:W3:Y:S01]  /*0300*/  LDCU UR6, c[0x0][0x390] ;  /* 0x00007200ff0677ac */ /* 0x000ee20008000800 */
[----:B-1----:R-:W-:-:S04]  /*0310*/  FADD R5, R6, R9 ;  /* 0x0000000906057221 */ /* 0x002fc80000000000 */
[----:B---3--:R-:W-:Y:S01]  /*0320*/  FADD R5, R5, UR6 ;  /* 0x0000000605057e21 */ /* 0x008fe20008000000 */
[----:B--2---:R-:W-:-:S05]  /*0330*/  IMAD.WIDE.U32 R2, R0, 0x4, R2 ;  /* 0x0000000400027825 */ /* 0x004fca00078e0002 */
[----:B------:R-:W-:Y:S01]  /*0340*/  STG.E desc[UR4][R2.64], R5 ;  /* 0x0000000502007986 */ /* 0x000fe2000c101904 */
[----:B------:R-:W-:Y:S05]  /*0350*/  EXIT ;  /* 0x000000000000794d */ /* 0x000fea0003800000 */
.L_x_25:
        /* <DEDUP_REMOVED lines=10> */
.L_x_135:


//--------------------- .text.finalize_stats      --------------------------
	.section	.text.finalize_stats,"ax",@progbits
	.align	128
        .global         finalize_stats
        .type           finalize_stats,@function
        .size           finalize_stats,(.L_x_130 - finalize_stats)
        .other          finalize_stats,@"STO_CUDA_ENTRY STV_DEFAULT"
finalize_stats:
.text.finalize_stats:
        /* <DEDUP_REMOVED lines=8> */
[----:B------:R-:W0:Y:S01]  /*0080*/  LDCU.64 UR4, c[0x0][0x390] ;  /* 0x00007200ff0477ac */ /* 0x000e220008000a00 */
[----:B------:R-:W1:Y:S01]  /*0090*/  LDCU.64 UR6, c[0x0][0x358] ;  /* 0x00006b00ff0677ac */ /* 0x000e620008000a00 */
[----:B0-----:R-:W-:-:S04]  /*00a0*/  UISETP.GE.U32.AND UP0, UPT, UR4, 0x2, UPT ;  /* 0x000000020400788c */ /* 0x001fc8000bf06070 */
[----:B------:R-:W-:-:S09]  /*00b0*/  UISETP.GE.U32.AND.EX UP0, UPT, UR5, URZ, UPT, UP0 ;  /* 0x000000ff0500728c */ /* 0x000fd2000bf06100 */
[----:B-1----:R-:W-:Y:S05]  /*00c0*/  BRA.U !UP0, `(.L_x_26) ;  /* 0x0000000108987547 */ /* 0x002fea000b800000 */
[----:B------:R-:W0:Y:S02]  /*00d0*/  LDC.64 R4, c[0x0][0x380] ;  /* 0x0000e000ff047b82 */ /* 0x000e240000000a00 */
[----:B0-----:R-:W-:-:S05]  /*00e0*/  IMAD.WIDE R4, R2, 0x4, R4 ;  /* 0x0000000402047825 */ /* 0x001fca00078e0204 */
[----:B------:R-:W2:Y:S01]  /*00f0*/  LDG.E.CONSTANT R0, desc[UR6][R4.64] ;  /* 0x0000000604007981 */ /* 0x000ea2000c1e9900 */
[----:B------:R-:W-:Y:S01]  /*0100*/  UIADD3 UR4, UP0, UPT, UR4, -0x1, URZ ;  /* 0xffffffff04047890 */ /* 0x000fe2000ff1e0ff */
[----:B------:R-:W-:Y:S03]  /*0110*/  BSSY.RECONVERGENT B0, `(.L_x_27) ;  /* 0x000000e000007945 */ /* 0x000fe60003800200 */
[----:B------:R-:W-:-:S09]  /*0120*/  UIADD3.X UR5, UPT, UPT, UR5, -0x1, URZ, UP0, !UPT ;  /* 0xffffffff05057890 */ /* 0x000fd200087fe4ff */
[----:B------:R-:W0:Y:S08]  /*0130*/  I2F.U64 R3, UR4 ;  /* 0x0000000400037d12 */ /* 0x000e300008301000 */
[----:B0-----:R-:W0:Y:S02]  /*0140*/  MUFU.RCP R6, R3 ;  /* 0x0000000300067308 */ /* 0x001e240000001000 */
[----:B0-----:R-:W-:-:S04]  /*0150*/  FFMA R7, -R3, R6, 1 ;  /* 0x3f80000003077423 */ /* 0x001fc80000000106 */
[----:B------:R-:W-:Y:S02]  /*0160*/  FFMA R7, R6, R7, R6 ;  /* 0x0000000706077223 */ /* 0x000fe40000000006 */
[----:B--2---:R-:W0:Y:S02]  /*0170*/  FCHK P0, R0, R3 ;  /* 0x0000000300007302 */ /* 0x004e240000000000 */
[----:B------:R-:W-:-:S04]  /*0180*/  FFMA R6, R0, R7, RZ ;  /* 0x0000000700067223 */ /* 0x000fc800000000ff */
[----:B------:R-:W-:-:S04]  /*0190*/  FFMA R8, -R3, R6, R0 ;  /* 0x0000000603087223 */ /* 0x000fc80000000100 */
[----:B------:R-:W-:Y:S01]  /*01a0*/  FFMA R6, R7, R8, R6 ;  /* 0x0000000807067223 */ /* 0x000fe20000000006 */
[----:B0-----:R-:W-:Y:S06]  /*01b0*/  @!P0 BRA `(.L_x_28) ;  /* 0x00000000000c8947 */ /* 0x001fec0003800000 */
[----:B------:R-:W-:-:S07]  /*01c0*/  MOV R4, 0x1e0 ;  /* 0x000001e000047802 */ /* 0x000fce0000000f00 */
[----:B------:R-:W-:Y:S05]  /*01d0*/  CALL.REL.NOINC `($__internal_3_$__cuda_sm3x_div_rn_noftz_f32_slowpath) ;  /* 0x0000000000c07944 */ /* 0x000fea0003c00000 */
[----:B------:R-:W-:-:S07]  /*01e0*/  IMAD.MOV.U32 R6, RZ, RZ, R0 ;  /* 0x000000ffff067224 */ /* 0x000fce00078e0000 */
.L_x_28:
[----:B------:R-:W-:Y:S05]  /*01f0*/  BSYNC.RECONVERGENT B0 ;  /* 0x0000000000007941 */ /* 0x000fea0003800200 */
.L_x_27:
[----:B------:R-:W-:Y:S01]  /*0200*/  VIADD R0, R6, 0xf3000000 ;  /* 0xf300000006007836 */ /* 0x000fe20000000000 */
[----:B------:R0:W1:Y:S01]  /*0210*/  MUFU.RSQ R3, R6 ;  /* 0x0000000600037308 */ /* 0x0000620000001400 */
[----:B------:R-:W-:Y:S03]  /*0220*/  BSSY.RECONVERGENT B0, `(.L_x_29) ;  /* 0x000000c000007945 */ /* 0x000fe60003800200 */
[----:B------:R-:W-:-:S13]  /*0230*/  ISETP.GT.U32.AND P0, PT, R0, 0x727fffff, PT ;  /* 0x727fffff0000780c */ /* 0x000fda0003f04070 */
[----:B01----:R-:W-:Y:S05]  /*0240*/  @!P0 BRA `(.L_x_30) ;  /* 0x0000000000148947 */ /* 0x003fea0003800000 */
[----:B------:R-:W-:Y:S01]  /*0250*/  IMAD.MOV.U32 R0, RZ, RZ, R6 ;  /* 0x000000ffff007224 */ /* 0x000fe200078e0006 */
[----:B------:R-:W-:-:S07]  /*0260*/  MOV R8, 0x280 ;  /* 0x0000028000087802 */ /* 0x000fce0000000f00 */
[----:B------:R-:W-:Y:S05]  /*0270*/  CALL.REL.NOINC `($__internal_2_$__cuda_sm20_sqrt_rn_f32_slowpath) ;  /* 0x0000000000407944 */ /* 0x000fea0003c00000 */
[----:B------:R-:W-:Y:S01]  /*0280*/  IMAD.MOV.U32 R7, RZ, RZ, R3 ;  /* 0x000000ffff077224 */ /* 0x000fe200078e0003 */
[----:B------:R-:W-:Y:S06]  /*0290*/  BRA `(.L_x_31) ;  /* 0x0000000000107947 */ /* 0x000fec0003800000 */
.L_x_30:
[C---:B------:R-:W-:Y:S01]  /*02a0*/  FMUL.FTZ R7, R3.reuse, R6 ;  /* 0x0000000603077220 */ /* 0x040fe20000410000 */
[----:B------:R-:W-:-:S03]  /*02b0*/  FMUL.FTZ R0, R3, 0.5 ;  /* 0x3f00000003007820 */ /* 0x000fc60000410000 */
[----:B------:R-:W-:-:S04]  /*02c0*/  FFMA R6, -R7, R7, R6 ;  /* 0x0000000707067223 */ /* 0x000fc80000000106 */
[----:B------:R-:W-:-:S07]  /*02d0*/  FFMA R7, R6, R0, R7 ;  /* 0x0000000006077223 */ /* 0x000fce0000000007 */
.L_x_31:
[----:B------:R-:W-:Y:S05]  /*02e0*/  BSYNC.RECONVERGENT B0 ;  /* 0x0000000000007941 */ /* 0x000fea0003800200 */
.L_x_29:
[----:B------:R-:W0:Y:S02]  /*02f0*/  LDC.64 R4, c[0x0][0x388] ;  /* 0x0000e200ff047b82 */ /* 0x000e240000000a00 */
[----:B0-----:R-:W-:-:S05]  /*0300*/  IMAD.WIDE R2, R2, 0x4, R4 ;  /* 0x0000000402027825 */ /* 0x001fca00078e0204 */
[----:B------:R-:W-:Y:S01]  /*0310*/  STG.E desc[UR6][R2.64], R7 ;  /* 0x0000000702007986 */ /* 0x000fe2000c101906 */
[----:B------:R-:W-:Y:S05]  /*0320*/  EXIT ;  /* 0x000000000000794d */ /* 0x000fea0003800000 */
.L_x_26:
[----:B------:R-:W0:Y:S01]  /*0330*/  LDC.64 R4, c[0x0][0x388] ;  /* 0x0000e200ff047b82 */ /* 0x000e220000000a00 */
[----:B------:R-:W-:Y:S02]  /*0340*/  IMAD.MOV.U32 R3, RZ, RZ, 0x3f800000 ;  /* 0x3f800000ff037424 */ /* 0x000fe400078e00ff */
[----:B0-----:R-:W-:-:S05]  /*0350*/  IMAD.WIDE R4, R2, 0x4, R4 ;  /* 0x0000000402047825 */ /* 0x001fca00078e0204 */
[----:B------:R-:W-:Y:S01]  /*0360*/  STG.E desc[UR6][R4.64], R3 ;  /* 0x0000000304007986 */ /* 0x000fe2000c101906 */
[----:B------:R-:W-:Y:S05]  /*0370*/  EXIT ;  /* 0x000000000000794d */ /* 0x000fea0003800000 */
        .weak           $__internal_2_$__cuda_sm20_sqrt_rn_f32_slowpath
        .type           $__internal_2_$__cuda_sm20_sqrt_rn_f32_slowpath,@function
        .size           $__internal_2_$__cuda_sm20_sqrt_rn_f32_slowpath,($__internal_3_$__cuda_sm3x_div_rn_noftz_f32_slowpath - $__internal_2_$__cuda_sm20_sqrt_rn_f32_slowpath)
$__internal_2_$__cuda_sm20_sqrt_rn_f32_slowpath:
[----:B------:R-:W-:-:S13]  /*0380*/  LOP3.LUT P0, RZ, R0, 0x7fffffff, RZ, 0xc0, !PT ;  /* 0x7fffffff00ff7812 */ /* 0x000fda000780c0ff */
[----:B------:R-:W-:Y:S01]  /*0390*/  @!P0 MOV R3, R0 ;  /* 0x0000000000038202 */ /* 0x000fe20000000f00 */
[----:B------:R-:W-:Y:S06]  /*03a0*/  @!P0 BRA `(.L_x_32) ;  /* 0x0000000000408947 */ /* 0x000fec0003800000 */
[----:B------:R-:W-:-:S13]  /*03b0*/  FSETP.GEU.FTZ.AND P0, PT, R0, RZ, PT ;  /* 0x000000ff0000720b */ /* 0x000fda0003f1e000 */
[----:B------:R-:W-:Y:S01]  /*03c0*/  @!P0 IMAD.MOV.U32 R3, RZ, RZ, 0x7fffffff ;  /* 0x7fffffffff038424 */ /* 0x000fe200078e00ff */
[----:B------:R-:W-:Y:S06]  /*03d0*/  @!P0 BRA `(.L_x_32) ;  /* 0x0000000000348947 */ /* 0x000fec0003800000 */
[----:B------:R-:W-:-:S13]  /*03e0*/  FSETP.GTU.FTZ.AND P0, PT, |R0|, +INF , PT ;  /* 0x7f8000000000780b */ /* 0x000fda0003f1c200 */
[----:B------:R-:W-:Y:S01]  /*03f0*/  @P0 FADD.FTZ R3, R0, 1 ;  /* 0x3f80000000030421 */ /* 0x000fe20000010000 */
[----:B------:R-:W-:Y:S06]  /*0400*/  @P0 BRA `(.L_x_32) ;  /* 0x0000000000280947 */ /* 0x000fec0003800000 */
[----:B------:R-:W-:-:S13]  /*0410*/  FSETP.NEU.FTZ.AND P0, PT, |R0|, +INF , PT ;  /* 0x7f8000000000780b */ /* 0x000fda0003f1d200 */
[----:B------:R-:W-:-:S04]  /*0420*/  @P0 FFMA R4, R0, 1.84467440737095516160e+19, RZ ;  /* 0x5f80000000040823 */ /* 0x000fc800000000ff */
[----:B------:R-:W0:Y:S02]  /*0430*/  @P0 MUFU.RSQ R3, R4 ;  /* 0x0000000400030308 */ /* 0x000e240000001400 */
[----:B0-----:R-:W-:Y:S01]  /*0440*/  @P0 FMUL.FTZ R5, R4, R3 ;  /* 0x0000000304050220 */ /* 0x001fe20000410000 */
[----:B------:R-:W-:Y:S01]  /*0450*/  @P0 FMUL.FTZ R7, R3, 0.5 ;  /* 0x3f00000003070820 */ /* 0x000fe20000410000 */
[----:B------:R-:W-:Y:S02]  /*0460*/  @!P0 IMAD.MOV.U32 R3, RZ, RZ, R0 ;  /* 0x000000ffff038224 */ /* 0x000fe400078e0000 */
[----:B------:R-:W-:-:S04]  /*0470*/  @P0 FADD.FTZ R6, -R5, -RZ ;  /* 0x800000ff05060221 */ /* 0x000fc80000010100 */
[----:B------:R-:W-:-:S04]  /*0480*/  @P0 FFMA R6, R5, R6, R4 ;  /* 0x0000000605060223 */ /* 0x000fc80000000004 */
[----:B------:R-:W-:-:S04]  /*0490*/  @P0 FFMA R6, R6, R7, R5 ;  /* 0x0000000706060223 */ /* 0x000fc80000000005 */
[----:B------:R-:W-:-:S07]  /*04a0*/  @P0 FMUL.FTZ R3, R6, 2.3283064365386962891e-10 ;  /* 0x2f80000006030820 */ /* 0x000fce0000410000 */
.L_x_32:
[----:B------:R-:W-:Y:S02]  /*04b0*/  IMAD.MOV.U32 R4, RZ, RZ, R8 ;  /* 0x000000ffff047224 */ /* 0x000fe400078e0008 */
[----:B------:R-:W-:-:S04]  /*04c0*/  IMAD.MOV.U32 R5, RZ, RZ, 0x0 ;  /* 0x00000000ff057424 */ /* 0x000fc800078e00ff */
[----:B------:R-:W-:Y:S05]  /*04d0*/  RET.REL.NODEC R4 `(finalize_stats) ;  /* 0xfffffff804c87950 */ /* 0x000fea0003c3ffff */
        .weak           $__internal_3_$__cuda_sm3x_div_rn_noftz_f32_slowpath
        .type           $__internal_3_$__cuda_sm3x_div_rn_noftz_f32_slowpath,@function
        .size           $__internal_3_$__cuda_sm3x_div_rn_noftz_f32_slowpath,(.L_x_130 - $__internal_3_$__cuda_sm3x_div_rn_noftz_f32_slowpath)
$__internal_3_$__cuda_sm3x_div_rn_noftz_f32_slowpath:
[--C-:B------:R-:W-:Y:S01]  /*04e0*/  SHF.R.U32.HI R6, RZ, 0x17, R3.reuse ;  /* 0x00000017ff067819 */ /* 0x100fe20000011603 */
[----:B------:R-:W-:Y:S01]  /*04f0*/  BSSY.RECONVERGENT B1, `(.L_x_33) ;  /* 0x0000064000017945 */ /* 0x000fe20003800200 */
[--C-:B------:R-:W-:Y:S01]  /*0500*/  SHF.R.U32.HI R5, RZ, 0x17, R0.reuse ;  /* 0x00000017ff057819 */ /* 0x100fe20000011600 */
[----:B------:R-:W-:Y:S01]  /*0510*/  IMAD.MOV.U32 R7, RZ, RZ, R0 ;  /* 0x000000ffff077224 */ /* 0x000fe200078e0000 */
[----:B------:R-:W-:Y:S01]  /*0520*/  LOP3.LUT R6, R6, 0xff, RZ, 0xc0, !PT ;  /* 0x000000ff06067812 */ /* 0x000fe200078ec0ff */
[----:B------:R-:W-:Y:S01]  /*0530*/  IMAD.MOV.U32 R8, RZ, RZ, R3 ;  /* 0x000000ffff087224 */ /* 0x000fe200078e0003 */
[----:B------:R-:W-:Y:S02]  /*0540*/  LOP3.LUT R5, R5, 0xff, RZ, 0xc0, !PT ;  /* 0x000000ff05057812 */ /* 0x000fe400078ec0ff */
[----:B------:R-:W-:-:S03]  /*0550*/  IADD3 R11, PT, PT, R6, -0x1, RZ ;  /* 0xffffffff060b7810 */ /* 0x000fc60007ffe0ff */
[----:B------:R-:W-:Y:S01]  /*0560*/  VIADD R10, R5, 0xffffffff ;  /* 0xffffffff050a7836 */ /* 0x000fe20000000000 */
[----:B------:R-:W-:-:S04]  /*0570*/  ISETP.GT.U32.AND P0, PT, R11, 0xfd, PT ;  /* 0x000000fd0b00780c */ /* 0x000fc80003f04070 */
[----:B------:R-:W-:-:S13]  /*0580*/  ISETP.GT.U32.OR P0, PT, R10, 0xfd, P0 ;  /* 0x000000fd0a00780c */ /* 0x000fda0000704470 */
[----:B------:R-:W-:Y:S01]  /*0590*/  @!P0 IMAD.MOV.U32 R9, RZ, RZ, RZ ;  /* 0x000000ffff098224 */ /* 0x000fe200078e00ff */
        /* <DEDUP_REMOVED lines=19> */
[----:B------:R-:W-:Y:S01]  /*06d0*/  @P0 MOV R9, RZ ;  /* 0x000000ff00090202 */ /* 0x000fe20000000f00 */
[----:B------:R-:W-:Y:S02]  /*06e0*/  @!P0 IMAD.MOV.U32 R9, RZ, RZ, -0x40 ;  /* 0xffffffc0ff098424 */ /* 0x000fe400078e00ff */
[----:B------:R-:W-:Y:S01]  /*06f0*/  @!P0 FFMA R7, R0, 1.84467440737095516160e+19, RZ ;  /* 0x5f80000000078823 */ /* 0x000fe200000000ff */
[----:B------:R-:W-:Y:S01]  /*0700*/  @!P1 FFMA R8, R3, 1.84467440737095516160e+19, RZ ;  /* 0x5f80000003089823 */ /* 0x000fe200000000ff */
[----:B------:R-:W-:-:S07]  /*0710*/  @!P1 VIADD R9, R9, 0x40 ;  /* 0x0000004009099836 */ /* 0x000fce0000000000 */
.L_x_34:
[----:B------:R-:W-:Y:S01]  /*0720*/  LEA R3, R6, 0xc0800000, 0x17 ;  /* 0xc080000006037811 */ /* 0x000fe200078eb8ff */
[----:B------:R-:W-:Y:S01]  /*0730*/  VIADD R5, R5, 0xffffff81 ;  /* 0xffffff8105057836 */ /* 0x000fe20000000000 */
[----:B------:R-:W-:Y:S03]  /*0740*/  BSSY.RECONVERGENT B2, `(.L_x_39) ;  /* 0x0000035000027945 */ /* 0x000fe60003800200 */
[----:B------:R-:W-:Y:S01]  /*0750*/  IMAD.IADD R3, R8, 0x1, -R3 ;  /* 0x0000000108037824 */ /* 0x000fe200078e0a03 */
[C---:B------:R-:W-:Y:S01]  /*0760*/  IADD3 R6, PT, PT, R5.reuse, 0x7f, -R6 ;  /* 0x0000007f05067810 */ /* 0x040fe20007ffe806 */
[----:B------:R-:W-:Y:S02]  /*0770*/  IMAD R0, R5, -0x800000, R7 ;  /* 0xff80000005007824 */ /* 0x000fe400078e0207 */
[----:B------:R-:W0:Y:S01]  /*0780*/  MUFU.RCP R8, R3 ;  /* 0x0000000300087308 */ /* 0x000e220000001000 */
[----:B------:R-:W-:Y:S01]  /*0790*/  FADD.FTZ R11, -R3, -RZ ;  /* 0x800000ff030b7221 */ /* 0x000fe20000010100 */
[----:B------:R-:W-:-:S03]  /*07a0*/  IADD3 R6, PT, PT, R6, R9, RZ ;  /* 0x0000000906067210 */ /* 0x000fc60007ffe0ff */
        /* <DEDUP_REMOVED lines=26> */
[----:B------:R-:W-:Y:S02]  /*0950*/  VIADD R8, R9, 0x20 ;  /* 0x0000002009087836 */ /* 0x000fe40000000000 */
[----:B------:R-:W-:Y:S01]  /*0960*/  LOP3.LUT R5, R5, 0x800000, RZ, 0xfc, !PT ;  /* 0x0080000005057812 */ /* 0x000fe200078efcff */
[----:B------:R-:W-:Y:S01]  /*0970*/  IMAD.MOV R7, RZ, RZ, -R9 ;  /* 0x000000ffff077224 */ /* 0x000fe200078e0a09 */
[----:B------:R-:W-:-:S02]  /*0980*/  FSETP.NEU.FTZ.AND P0, PT, R3, R6, PT ;  /* 0x000000060300720b */ /* 0x000fc40003f1d000 */
[----:B------:R-:W-:Y:S02]  /*0990*/  SHF.L.U32 R8, R5, R8, RZ ;  /* 0x0000000805087219 */ /* 0x000fe400000006ff */
[----:B------:R-:W-:Y:S02]  /*09a0*/  SEL R6, R7, RZ, P2 ;  /* 0x000000ff07067207 */ /* 0x000fe40001000000 */
[----:B------:R-:W-:Y:S02]  /*09b0*/  ISETP.NE.AND P1, PT, R8, RZ, P1 ;  /* 0x000000ff0800720c */ /* 0x000fe40000f25270 */
[----:B------:R-:W-:Y:S02]  /*09c0*/  SHF.R.U32.HI R6, RZ, R6, R5 ;  /* 0x00000006ff067219 */ /* 0x000fe40000011605 */
[----:B------:R-:W-:Y:S02]  /*09d0*/  PLOP3.LUT P0, PT, P0, P1, PT, 0xf8, 0x8f ;  /* 0x00000000008f781c */ /* 0x000fe40000703f70 */
[----:B------:R-:W-:-:S02]  /*09e0*/  SHF.R.U32.HI R8, RZ, 0x1, R6 ;  /* 0x00000001ff087819 */ /* 0x000fc40000011606 */
[----:B------:R-:W-:-:S04]  /*09f0*/  SEL R3, RZ, 0x1, !P0 ;  /* 0x00000001ff037807 */ /* 0x000fc80004000000 */
[----:B------:R-:W-:-:S04]  /*0a00*/  LOP3.LUT R3, R3, 0x1, R8, 0xf8, !PT ;  /* 0x0000000103037812 */ /* 0x000fc800078ef808 */
[----:B------:R-:W-:-:S04]  /*0a10*/  LOP3.LUT R3, R3, R6, RZ, 0xc0, !PT ;  /* 0x0000000603037212 */ /* 0x000fc800078ec0ff */
[----:B------:R-:W-:-:S04]  /*0a20*/  IADD3 R3, PT, PT, R8, R3, RZ ;  /* 0x0000000308037210 */ /* 0x000fc80007ffe0ff */
[----:B------:R-:W-:Y:S01]  /*0a30*/  LOP3.LUT R0, R3, R0, RZ, 0xfc, !PT ;  /* 0x0000000003007212 */ /* 0x000fe200078efcff */
[----:B------:R-:W-:Y:S06]  /*0a40*/  BRA `(.L_x_42) ;  /* 0x0000000000107947 */ /* 0x000fec0003800000 */
.L_x_41:
[----:B------:R-:W-:-:S04]  /*0a50*/  LOP3.LUT R0, R0, 0x80000000, RZ, 0xc0, !PT ;  /* 0x8000000000007812 */ /* 0x000fc800078ec0ff */
[----:B------:R-:W-:Y:S01]  /*0a60*/  LOP3.LUT R0, R0, 0x7f800000, RZ, 0xfc, !PT ;  /* 0x7f80000000007812 */ /* 0x000fe200078efcff */
[----:B------:R-:W-:Y:S06]  /*0a70*/  BRA `(.L_x_42) ;  /* 0x0000000000047947 */ /* 0x000fec0003800000 */
.L_x_40:
[----:B------:R-:W-:-:S07]  /*0a80*/  IMAD R0, R6, 0x800000, R0 ;  /* 0x0080000006007824 */ /* 0x000fce00078e0200 */
.L_x_42:
[----:B------:R-:W-:Y:S05]  /*0a90*/  BSYNC.RECONVERGENT B2 ;  /* 0x0000000000027941 */ /* 0x000fea0003800200 */
.L_x_39:
[----:B------:R-:W-:Y:S05]  /*0aa0*/  BRA `(.L_x_43) ;  /* 0x0000000000207947 */ /* 0x000fea0003800000 */
.L_x_38:
[----:B------:R-:W-:-:S04]  /*0ab0*/  LOP3.LUT R0, R8, 0x80000000, R7, 0x48, !PT ;  /* 0x8000000008007812 */ /* 0x000fc800078e4807 */
[----:B------:R-:W-:Y:S01]  /*0ac0*/  LOP3.LUT R0, R0, 0x7f800000, RZ, 0xfc, !PT ;  /* 0x7f80000000007812 */ /* 0x000fe200078efcff */
[----:B------:R-:W-:Y:S06]  /*0ad0*/  BRA `(.L_x_43) ;  /* 0x0000000000147947 */ /* 0x000fec0003800000 */
.L_x_37:
[----:B------:R-:W-:Y:S01]  /*0ae0*/  LOP3.LUT R0, R8, 0x80000000, R7, 0x48, !PT ;  /* 0x8000000008007812 */ /* 0x000fe200078e4807 */
[----:B------:R-:W-:Y:S06]  /*0af0*/  BRA `(.L_x_43) ;  /* 0x00000000000c7947 */ /* 0x000fec0003800000 */
.L_x_36:
[----:B------:R-:W0:Y:S01]  /*0b00*/  MUFU.RSQ R0, -QNAN ;  /* 0xffc0000000007908 */ /* 0x000e220000001400 */
[----:B------:R-:W-:Y:S05]  /*0b10*/  BRA `(.L_x_43) ;  /* 0x0000000000047947 */ /* 0x000fea0003800000 */
.L_x_35:
[----:B------:R-:W-:-:S07]  /*0b20*/  FADD.FTZ R0, R0, R3 ;  /* 0x0000000300007221 */ /* 0x000fce0000010000 */
.L_x_43:
[----:B------:R-:W-:Y:S05]  /*0b30*/  BSYNC.RECONVERGENT B1 ;  /* 0x0000000000017941 */ /* 0x000fea0003800200 */
.L_x_33:
[----:B------:R-:W-:-:S04]  /*0b40*/  IMAD.MOV.U32 R5, RZ, RZ, 0x0 ;  /* 0x00000000ff057424 */ /* 0x000fc800078e00ff */
[----:B0-----:R-:W-:Y:S05]  /*0b50*/  RET.REL.NODEC R4 `(finalize_stats) ;  /* 0xfffffff404287950 */ /* 0x001fea0003c3ffff */
.L_x_44:
        /* <DEDUP_REMOVED lines=10> */
.L_x_130:


//--------------------- .text.update_running_stats --------------------------
	.section	.text.update_running_stats,"ax",@progbits
	.align	128
        .global         update_running_stats
        .type           update_running_stats,@function
        .size           update_running_stats,(.L_x_131 - update_running_stats)
        .other          update_running_stats,@"STO_CUDA_ENTRY STV_DEFAULT"
update_running_stats:
.text.update_running_stats:
[----:B------:R-:W-:Y:S01]  /*0000*/  LDC R1, c[0x0][0x37c] ;  /* 0x0000df00ff017b82 */ /* 0x000fe20000000800 */
[----:B------:R-:W0:Y:S07]  /*0010*/  S2R R0, SR_TID.X ;  /* 0x0000000000007919 */ /* 0x000e2e0000002100 */
[----:B------:R-:W1:Y:S01]  /*0020*/  S2UR UR5, SR_CTAID.X ;  /* 0x00000000000579c3 */ /* 0x000e620000002500 */
[----:B------:R-:W1:Y:S01]  /*0030*/  LDCU UR4, c[0x0][0x360] ;  /* 0x00006c00ff0477ac */ /* 0x000e620008000800 */
[----:B------:R-:W2:Y:S01]  /*0040*/  LDCU UR6, c[0x0][0x3a4] ;  /* 0x00007480ff0677ac */ /* 0x000ea20008000800 */
[----:B------:R-:W3:Y:S01]  /*0050*/  LDCU.64 UR10, c[0x0][0x398] ;  /* 0x00007300ff0a77ac */ /* 0x000ee20008000a00 */
[----:B--2---:R-:W-:Y:S01]  /*0060*/  MOV R21, UR6 ;  /* 0x0000000600157c02 */ /* 0x004fe20008000f00 */
[----:B-1----:R-:W-:-:S06]  /*0070*/  UIMAD UR5, UR5, UR4, URZ ;  /* 0x00000004050572a4 */ /* 0x002fcc000f8e02ff */
[----:B0-----:R-:W-:-:S04]  /*0080*/  IADD3 R18, PT, PT, R0, UR5, RZ ;  /* 0x0000000500127c10 */ /* 0x001fc8000fffe0ff */
[----:B------:R-:W-:-:S13]  /*0090*/  ISETP.GE.U32.AND P0, PT, R18, R21, PT ;  /* 0x000000151200720c */ /* 0x000fda0003f06070 */
[----:B---3--:R-:W-:Y:S05]  /*00a0*/  @P0 EXIT ;  /* 0x000000000000094d */ /* 0x008fea0003800000 */
[----:B------:R-:W0:Y:S01]  /*00b0*/  LDC.64 R16, c[0x0][0x388] ;  /* 0x0000e200ff107b82 */ /* 0x000e220000000a00 */
[----:B------:R-:W1:Y:S01]  /*00c0*/  LDCU.64 UR12, c[0x0][0x358] ;  /* 0x00006b00ff0c77ac */ /* 0x000e620008000a00 */
[----:B------:R-:W2:Y:S06]  /*00d0*/  LDCU UR6, c[0x0][0x3a0] ;  /* 0x00007400ff0677ac */ /* 0x000eac0008000800 */
[----:B------:R-:W3:Y:S01]  /*00e0*/  LDC.64 R14, c[0x0][0x390] ;  /* 0x0000e400ff0e7b82 */ /* 0x000ee20000000a00 */
[----:B0-----:R-:W-:-:S05]  /*00f0*/  IMAD.WIDE R16, R18, 0x4, R16 ;  /* 0x0000000412107825 */ /* 0x001fca00078e0210 */
[----:B-1----:R0:W5:Y:S01]  /*0100*/  LDG.E R3, desc[UR12][R16.64] ;  /* 0x0000000c10037981 */ /* 0x002162000c1e1900 */
[----:B---3--:R-:W-:-:S05]  /*0110*/  IMAD.WIDE R14, R18, 0x4, R14 ;  /* 0x00000004120e7825 */ /* 0x008fca00078e020e */
[----:B------:R0:W5:Y:S01]  /*0120*/  LDG.E R28, desc[UR12][R14.64] ;  /* 0x0000000c0e1c7981 */ /* 0x000162000c1e1900 */
[----:B--2---:R-:W-:-:S09]  /*0130*/  UISETP.NE.AND UP0, UPT, UR6, URZ, UPT ;  /* 0x000000ff0600728c */ /* 0x004fd2000bf05270 */
[----:B0-----:R-:W-:Y:S05]  /*0140*/  BRA.U !UP0, `(.L_x_45) ;  /* 0x00000019087c7547 */ /* 0x001fea000b800000 */
[----:B------:R-:W-:Y:S02]  /*0150*/  UISETP.GE.U32.AND UP0, UPT, UR6, 0x8, UPT ;  /* 0x000000080600788c */ /* 0x000fe4000bf06070 */
[----:B------:R-:W-:Y:S01]  /*0160*/  ULOP3.LUT UR9, UR6, 0x7, URZ, 0xc0, !UPT ;  /* 0x0000000706097892 */ /* 0x000fe2000f8ec0ff */
[----:B------:R-:W-:-:S06]  /*0170*/  UMOV UR4, URZ ;  /* 0x000000ff00047c82 */ /* 0x000fcc0008000000 */
[----:B------:R-:W-:Y:S05]  /*0180*/  BRA.U !UP0, `(.L_x_46) ;  /* 0x0000000d08487547 */ /* 0x000fea000b800000 */
[----:B------:R-:W0:Y:S01]  /*0190*/  LDC.64 R12, c[0x0][0x380] ;  /* 0x0000e000ff0c7b82 */ /* 0x000e220000000a00 */
[----:B------:R-:W-:Y:S01]  /*01a0*/  ULOP3.LUT UR4, UR6, 0xfffffff8, URZ, 0xc0, !UPT ;  /* 0xfffffff806047892 */ /* 0x000fe2000f8ec0ff */
[C---:B------:R-:W-:Y:S01]  /*01b0*/  IADD3 R19, PT, PT, R21.reuse, UR5, R0 ;  /* 0x0000000515137c10 */ /* 0x040fe2000fffe000 */
[C-C-:B------:R-:W-:Y:S01]  /*01c0*/  IMAD R10, R21.reuse, 0x3, R18.reuse ;  /* 0x00000003150a7824 */ /* 0x140fe200078e0212 */
[CC--:B------:R-:W-:Y:S01]  /*01d0*/  LEA R11, R21.reuse, R18.reuse, 0x1 ;  /* 0x00000012150b7211 */ /* 0x0c0fe200078e08ff */
[C-C-:B------:R-:W-:Y:S01]  /*01e0*/  IMAD R8, R21.reuse, 0x5, R18.reuse ;  /* 0x0000000515087824 */ /* 0x140fe200078e0212 */
[CC--:B------:R-:W-:Y:S01]  /*01f0*/  LEA R9, R21.reuse, R18.reuse, 0x2 ;  /* 0x0000001215097211 */ /* 0x0c0fe200078e10ff */
[C-C-:B------:R-:W-:Y:S01]  /*0200*/  IMAD R7, R21.reuse, 0x6, R18.reuse ;  /* 0x0000000615077824 */ /* 0x140fe200078e0212 */
[----:B------:R-:W-:Y:S01]  /*0210*/  MOV R5, R18 ;  /* 0x0000001200057202 */ /* 0x000fe20000000f00 */
[----:B------:R-:W-:Y:S01]  /*0220*/  IMAD R6, R21, 0x7, R18 ;  /* 0x0000000715067824 */ /* 0x000fe200078e0212 */
[----:B------:R-:W-:-:S12]  /*0230*/  UIADD3 UR8, UPT, UPT, -UR4, URZ, URZ ;  /* 0x000000ff04087290 */ /* 0x000fd8000fffe1ff */
.L_x_63:
[----:B0-----:R-:W-:-:S05]  /*0240*/  IMAD.WIDE.U32 R20, R5, 0x4, R12 ;  /* 0x0000000405147825 */ /* 0x001fca00078e000c */
[----:B------:R-:W2:Y:S01]  /*0250*/  LDG.E.CONSTANT R4, desc[UR12][R20.64] ;  /* 0x0000000c14047981 */ /* 0x000ea2000c1e9900 */
[----:B------:R-:W-:Y:S01]  /*0260*/  UIADD3 UR6, UP0, UPT, UR10, 0x1, URZ ;  /* 0x000000010a067890 */ /* 0x000fe2000ff1e0ff */
[----:B------:R-:W-:Y:S03]  /*0270*/  BSSY.RECONVERGENT B2, `(.L_x_47) ;  /* 0x0000011000027945 */ /* 0x000fe60003800200 */
[----:B------:R-:W-:-:S09]  /*0280*/  UIADD3.X UR7, UPT, UPT, URZ, UR11, URZ, UP0, !UPT ;  /* 0x0000000bff077290 */ /* 0x000fd200087fe4ff */
[----:B------:R-:W0:Y:S08]  /*0290*/  I2F.U64 R24, UR6 ;  /* 0x0000000600187d12 */ /* 0x000e300008301000 */
[----:B0-----:R-:W0:Y:S02]  /*02a0*/  MUFU.RCP R0, R24 ;  /* 0x0000001800007308 */ /* 0x001e240000001000 */
[----:B0-----:R-:W-:-:S04]  /*02b0*/  FFMA R23, -R24, R0, 1 ;  /* 0x3f80000018177423 */ /* 0x001fc80000000100 */
[----:B------:R-:W-:Y:S01]  /*02c0*/  FFMA R0, R0, R23, R0 ;  /* 0x0000001700007223 */ /* 0x000fe20000000000 */
[----:B--2--5:R-:W-:-:S04]  /*02d0*/  FADD R29, R4, -R3 ;  /* 0x80000003041d7221 */ /* 0x024fc80000000000 */
[----:B------:R-:W0:Y:S01]  /*02e0*/  FCHK P0, R29, R24 ;  /* 0x000000181d007302 */ /* 0x000e220000000000 */
[----:B------:R-:W-:-:S04]  /*02f0*/  FFMA R23, R29, R0, RZ ;  /* 0x000000001d177223 */ /* 0x000fc800000000ff */
[----:B------:R-:W-:-:S04]  /*0300*/  FFMA R2, -R24, R23, R29 ;  /* 0x0000001718027223 */ /* 0x000fc8000000011d */
[----:B------:R-:W-:Y:S01]  /*0310*/  FFMA R22, R0, R2, R23 ;  /* 0x0000000200167223 */ /* 0x000fe20000000017 */
[----:B0-----:R-:W-:Y:S06]  /*0320*/  @!P0 BRA `(.L_x_48) ;  /* 0x0000000000148947 */ /* 0x001fec0003800000 */
[----:B------:R-:W-:Y:S02]  /*0330*/  MOV R0, R24 ;  /* 0x0000001800007202 */ /* 0x000fe40000000f00 */
[----:B------:R-:W-:Y:S02]  /*0340*/  MOV R25, R29 ;  /* 0x0000001d00197202 */ /* 0x000fe40000000f00 */
[----:B------:R-:W-:-:S07]  /*0350*/  MOV R20, 0x370 ;  /* 0x0000037000147802 */ /* 0x000fce0000000f00 */
[----:B------:R-:W-:Y:S05]  /*0360*/  CALL.REL.NOINC `($__internal_4_$__cuda_sm3x_div_rn_noftz_f32_slowpath) ;  /* 0x0000001800007944 */ /* 0x000fea0003c00000 */
[----:B------:R-:W-:-:S07]  /*0370*/  MOV R22, R0 ;  /* 0x0000000000167202 */ /* 0x000fce0000000f00 */
.L_x_48:
[----:B------:R-:W-:Y:S05]  /*0380*/  BSYNC.RECONVERGENT B2 ;  /* 0x0000000000027941 */ /* 0x000fea0003800200 */
.L_x_47:
[----:B------:R-:W-:-:S05]  /*0390*/  IMAD.WIDE.U32 R20, R19, 0x4, R12 ;  /* 0x0000000413147825 */ /* 0x000fca00078e000c */
[----:B------:R-:W2:Y:S01]  /*03a0*/  LDG.E.CONSTANT R2, desc[UR12][R20.64] ;  /* 0x0000000c14027981 */ /* 0x000ea2000c1e9900 */
[----:B------:R-:W-:Y:S01]  /*03b0*/  UIADD3 UR6, UP0, UPT, UR10, 0x2, URZ ;  /* 0x000000020a067890 */ /* 0x000fe2000ff1e0ff */
[----:B------:R-:W-:Y:S01]  /*03c0*/  FADD R3, R22, R3 ;  /* 0x0000000316037221 */ /* 0x000fe20000000000 */
[----:B------:R-:W-:Y:S02]  /*03d0*/  BSSY.RECONVERGENT B2, `(.L_x_49) ;  /* 0x0000012000027945 */ /* 0x000fe40003800200 */
[----:B------:R-:W-:Y:S01]  /*03e0*/  UIADD3.X UR7, UPT, UPT, URZ, UR11, URZ, UP0, !UPT ;  /* 0x0000000bff077290 */ /* 0x000fe200087fe4ff */
[----:B------:R-:W-:-:S04]  /*03f0*/  FADD R4, R4, -R3 ;  /* 0x8000000304047221 */ /* 0x000fc80000000000 */
[----:B------:R-:W-:-:S04]  /*0400*/  FFMA R29, R29, R4, R28 ;  /* 0x000000041d1d7223 */ /* 0x000fc8000000001c */
[----:B------:R-:W0:Y:S08]  /*0410*/  I2F.U64 R0, UR6 ;  /* 0x0000000600007d12 */ /* 0x000e300008301000 */
[----:B0-----:R-:W0:Y:S02]  /*0420*/  MUFU.RCP R23, R0 ;  /* 0x0000000000177308 */ /* 0x001e240000001000 */
[----:B0-----:R-:W-:-:S04]  /*0430*/  FFMA R22, -R0, R23, 1 ;  /* 0x3f80000000167423 */ /* 0x001fc80000000117 */
[----:B------:R-:W-:Y:S01]  /*0440*/  FFMA R22, R23, R22, R23 ;  /* 0x0000001617167223 */ /* 0x000fe20000000017 */
[----:B--2---:R-:W-:-:S04]  /*0450*/  FADD R27, -R3, R2 ;  /* 0x00000002031b7221 */ /* 0x004fc80000000100 */
[----:B------:R-:W0:Y:S01]  /*0460*/  FCHK P0, R27, R0 ;  /* 0x000000001b007302 */ /* 0x000e220000000000 */
[----:B------:R-:W-:-:S04]  /*0470*/  FFMA R23, R27, R22, RZ ;  /* 0x000000161b177223 */ /* 0x000fc800000000ff */
[----:B------:R-:W-:-:S04]  /*0480*/  FFMA R20, -R0, R23, R27 ;  /* 0x0000001700147223 */ /* 0x000fc8000000011b */
[----:B------:R-:W-:Y:S01]  /*0490*/  FFMA R22, R22, R20, R23 ;  /* 0x0000001416167223 */ /* 0x000fe20000000017 */
[----:B0-----:R-:W-:Y:S06]  /*04a0*/  @!P0 BRA `(.L_x_50) ;  /* 0x0000000000108947 */ /* 0x001fec0003800000 */
[----:B------:R-:W-:Y:S02]  /*04b0*/  MOV R25, R27 ;  /* 0x0000001b00197202 */ /* 0x000fe40000000f00 */
[----:B------:R-:W-:-:S07]  /*04c0*/  MOV R20, 0x4e0 ;  /* 0x000004e000147802 */ /* 0x000fce0000000f00 */
[----:B------:R-:W-:Y:S05]  /*04d0*/  CALL.REL.NOINC `($__internal_4_$__cuda_sm3x_div_rn_noftz_f32_slowpath) ;  /* 0x0000001400a47944 */ /* 0x000fea0003c00000 */
[----:B------:R-:W-:-:S07]  /*04e0*/  MOV R22, R0 ;  /* 0x0000000000167202 */ /* 0x000fce0000000f00 */
.L_x_50:
[----:B------:R-:W-:Y:S05]  /*04f0*/  BSYNC.RECONVERGENT B2 ;  /* 0x0000000000027941 */ /* 0x000fea0003800200 */
.L_x_49:
        /* <DEDUP_REMOVED lines=22> */
.L_x_52:
[----:B------:R-:W-:Y:S05]  /*0660*/  BSYNC.RECONVERGENT B2 ;  /* 0x0000000000027941 */ /* 0x000fea0003800200 */
.L_x_51:
        /* <DEDUP_REMOVED lines=22> */
.L_x_54:
[----:B------:R-:W-:Y:S05]  /*07d0*/  BSYNC.RECONVERGENT B2 ;  /* 0x0000000000027941 */ /* 0x000fea0003800200 */
.L_x_53:
        /* <DEDUP_REMOVED lines=22> */
.L_x_56:
[----:B------:R-:W-:Y:S05]  /*0940*/  BSYNC.RECONVERGENT B2 ;  /* 0x0000000000027941 */ /* 0x000fea0003800200 */
.L_x_55:
[----:B------:R-:W-:-:S05]  /*0950*/  IMAD.WIDE.U32 R20, R8, 0x4, R12 ;  /* 0x0000000408147825 */ /* 0x000fca00078e000c */
[----:B------:R0:W2:Y:S01]  /*0960*/  LDG.E.CONSTANT R4, desc[UR12][R20.64] ;  /* 0x0000000c14047981 */ /* 0x0000a2000c1e9900 */
[----:B------:R-:W-:Y:S01]  /*0970*/  UIADD3 UR6, UP0, UPT, UR10, 0x6, URZ ;  /* 0x000000060a067890 */ /* 0x000fe2000ff1e0ff */
[----:B------:R-:W-:Y:S01]  /*0980*/  FADD R28, R28, R23 ;  /* 0x000000171c1c7221 */ /* 0x000fe20000000000 */
[----:B------:R-:W-:Y:S02]  /*0990*/  BSSY.RECONVERGENT B2, `(.L_x_57) ;  /* 0x0000012000027945 */ /* 0x000fe40003800200 */
[----:B------:R-:W-:Y:S01]  /*09a0*/  UIADD3.X UR7, UPT, UPT, URZ, UR11, URZ, UP0, !UPT ;  /* 0x0000000bff077290 */ /* 0x000fe200087fe4ff */
[----:B0-----:R-:W-:-:S08]  /*09b0*/  FADD R20, R27, -R28 ;  /* 0x8000001c1b147221 */ /* 0x001fd00000000000 */
[----:B------:R-:W0:Y:S01]  /*09c0*/  I2F.U64 R0, UR6 ;  /* 0x0000000600007d12 */ /* 0x000e220008301000 */
[----:B------:R-:W-:-:S07]  /*09d0*/  FFMA R29, R3, R20, R29 ;  /* 0x00000014031d7223 */ /* 0x000fce000000001d */
        /* <DEDUP_REMOVED lines=13> */
.L_x_58:
[----:B------:R-:W-:Y:S05]  /*0ab0*/  BSYNC.RECONVERGENT B2 ;  /* 0x0000000000027941 */ /* 0x000fea0003800200 */
.L_x_57:
        /* <DEDUP_REMOVED lines=22> */
.L_x_60:
[----:B------:R-:W-:Y:S05]  /*0c20*/  BSYNC.RECONVERGENT B2 ;  /* 0x0000000000027941 */ /* 0x000fea0003800200 */
.L_x_59:
[----:B------:R-:W-:-:S05]  /*0c30*/  IMAD.WIDE.U32 R20, R6, 0x4, R12 ;  /* 0x0000000406147825 */ /* 0x000fca00078e000c */
[----:B------:R-:W2:Y:S01]  /*0c40*/  LDG.E.CONSTANT R2, desc[UR12][R20.64] ;  /* 0x0000000c14027981 */ /* 0x000ea2000c1e9900 */
[----:B------:R-:W-:Y:S01]  /*0c50*/  UIADD3 UR10, UP0, UPT, UR10, 0x8, URZ ;  /* 0x000000080a0a7890 */ /* 0x000fe2000ff1e0ff */
[----:B------:R-:W-:Y:S01]  /*0c60*/  FADD R29, R28, R29 ;  /* 0x0000001d1c1d7221 */ /* 0x000fe20000000000 */
[----:B------:R-:W-:Y:S02]  /*0c70*/  BSSY.RECONVERGENT B2, `(.L_x_61) ;  /* 0x0000014000027945 */ /* 0x000fe40003800200 */
[----:B------:R-:W-:Y:S01]  /*0c80*/  UIADD3.X UR11, UPT, UPT, URZ, UR11, URZ, UP0, !UPT ;  /* 0x0000000bff0b7290 */ /* 0x000fe200087fe4ff */
[----:B------:R-:W-:Y:S02]  /*0c90*/  FADD R27, R27, -R29 ;  /* 0x8000001d1b1b7221 */ /* 0x000fe40000000000 */
[----:B------:R-:W-:Y:S02]  /*0ca0*/  UMOV UR6, UR10 ;  /* 0x0000000a00067c82 */ /* 0x000fe40008000000 */
[----:B------:R-:W-:-:S02]  /*0cb0*/  FFMA R27, R3, R27, R4 ;  /* 0x0000001b031b7223 */ /* 0x000fc40000000004 */
[----:B------:R-:W-:Y:S02]  /*0cc0*/  UMOV UR7, UR11 ;  /* 0x0000000b00077c82 */ /* 0x000fe40008000000 */
        /* <DEDUP_REMOVED lines=14> */
.L_x_62:
[----:B------:R-:W-:Y:S05]  /*0db0*/  BSYNC.RECONVERGENT B2 ;  /* 0x0000000000027941 */ /* 0x000fea0003800200 */
.L_x_61:
[----:B------:R-:W0:Y:S01]  /*0dc0*/  LDC R21, c[0x0][0x3a4] ;  /* 0x0000e900ff157b82 */ /* 0x000e220000000800 */
[----:B------:R-:W-:Y:S01]  /*0dd0*/  UIADD3 UR8, UPT, UPT, UR8, 0x8, URZ ;  /* 0x0000000808087890 */ /* 0x000fe2000fffe0ff */
[----:B------:R-:W-:-:S03]  /*0de0*/  FADD R3, R29, R20 ;  /* 0x000000141d037221 */ /* 0x000fc60000000000 */
[----:B------:R-:W-:Y:S01]  /*0df0*/  UISETP.NE.AND UP0, UPT, UR8, URZ, UPT ;  /* 0x000000ff0800728c */ /* 0x000fe2000bf05270 */
[----:B------:R-:W-:-:S04]  /*0e00*/  FADD R2, R2, -R3 ;  /* 0x8000000302027221 */ /* 0x000fc80000000000 */
[----:B------:R-:W-:Y:S01]  /*0e10*/  FFMA R28, R28, R2, R27 ;  /* 0x000000021c1c7223 */ /* 0x000fe2000000001b */
[C---:B0-----:R-:W-:Y:S02]  /*0e20*/  LEA R19, R21.reuse, R19, 0x3 ;  /* 0x0000001315137211 */ /* 0x041fe400078e18ff */
[C---:B------:R-:W-:Y:S02]  /*0e30*/  LEA R11, R21.reuse, R11, 0x3 ;  /* 0x0000000b150b7211 */ /* 0x040fe400078e18ff */
[C---:B------:R-:W-:Y:S02]  /*0e40*/  LEA R10, R21.reuse, R10, 0x3 ;  /* 0x0000000a150a7211 */ /* 0x040fe400078e18ff */
[C---:B------:R-:W-:Y:S02]  /*0e50*/  LEA R9, R21.reuse, R9, 0x3 ;  /* 0x0000000915097211 */ /* 0x040fe400078e18ff */
[C---:B------:R-:W-:Y:S02]  /*0e60*/  LEA R8, R21.reuse, R8, 0x3 ;  /* 0x0000000815087211 */ /* 0x040fe400078e18ff */
[----:B------:R-:W-:-:S02]  /*0e70*/  LEA R7, R21, R7, 0x3 ;  /* 0x0000000715077211 */ /* 0x000fc400078e18ff */
[C---:B------:R-:W-:Y:S02]  /*0e80*/  LEA R6, R21.reuse, R6, 0x3 ;  /* 0x0000000615067211 */ /* 0x040fe400078e18ff */
[----:B------:R-:W-:Y:S01]  /*0e90*/  LEA R5, R21, R5, 0x3 ;  /* 0x0000000515057211 */ /* 0x000fe200078e18ff */
[----:B------:R-:W-:Y:S06]  /*0ea0*/  BRA.U UP0, `(.L_x_63) ;  /* 0xfffffff100e47547 */ /* 0x000fec000b83ffff */
.L_x_46:
[----:B------:R-:W-:-:S09]  /*0eb0*/  UISETP.NE.AND UP0, UPT, UR9, URZ, UPT ;  /* 0x000000ff0900728c */ /* 0x000fd2000bf05270 */
[----:B------:R-:W-:Y:S05]  /*0ec0*/  BRA.U !UP0, `(.L_x_45) ;  /* 0x0000000d081c7547 */ /* 0x000fea000b800000 */
[----:B------:R-:W0:Y:S01]  /*0ed0*/  LDCU UR8, c[0x0][0x3a0] ;  /* 0x00007400ff0877ac */ /* 0x000e220008000800 */
[----:B------:R-:W-:Y:S02]  /*0ee0*/  UISETP.GE.U32.AND UP0, UPT, UR9, 0x4, UPT ;  /* 0x000000040900788c */ /* 0x000fe4000bf06070 */
[----:B0-----:R-:W-:-:S07]  /*0ef0*/  ULOP3.LUT UR8, UR8, 0x3, URZ, 0xc0, !UPT ;  /* 0x0000000308087892 */ /* 0x001fce000f8ec0ff */
[----:B------:R-:W-:Y:S05]  /*0f00*/  BRA.U !UP0, `(.L_x_64) ;  /* 0x0000000508a87547 */ /* 0x000fea000b800000 */
[----:B------:R-:W0:Y:S01]  /*0f10*/  LDC.64 R6, c[0x0][0x380] ;  /* 0x0000e000ff067b82 */ /* 0x000e220000000a00 */
[----:B------:R-:W-:-:S04]  /*0f20*/  IMAD R4, R21, UR4, R18 ;  /* 0x0000000415047c24 */ /* 0x000fc8000f8e0212 */
[----:B0-----:R-:W-:-:S06]  /*0f30*/  IMAD.WIDE.U32 R6, R4, 0x4, R6 ;  /* 0x0000000404067825 */ /* 0x001fcc00078e0006 */
        /* <DEDUP_REMOVED lines=8> */
[----:B--2--5:R-:W-:-:S04]  /*0fc0*/  FADD R5, -R3, R6 ;  /* 0x0000000603057221 */ /* 0x024fc80000000100 */
        /* <DEDUP_REMOVED lines=9> */
.L_x_66:
[----:B------:R-:W-:Y:S05]  /*1060*/  BSYNC.RECONVERGENT B2 ;  /* 0x0000000000027941 */ /* 0x000fea0003800200 */
.L_x_65:
[----:B------:R-:W0:Y:S01]  /*1070*/  LDC.64 R8, c[0x0][0x380] ;  /* 0x0000e000ff087b82 */ /* 0x000e220000000a00 */
[----:B------:R-:W1:Y:S02]  /*1080*/  LDCU UR6, c[0x0][0x3a4] ;  /* 0x00007480ff0677ac */ /* 0x000e640008000800 */
[----:B-1----:R-:W-:-:S05]  /*1090*/  IADD3 R4, PT, PT, R4, UR6, RZ ;  /* 0x0000000604047c10 */ /* 0x002fca000fffe0ff */
[----:B0-----:R-:W-:-:S05]  /*10a0*/  IMAD.WIDE.U32 R8, R4, 0x4, R8 ;  /* 0x0000000404087825 */ /* 0x001fca00078e0008 */
        /* <DEDUP_REMOVED lines=21> */
.L_x_68:
[----:B------:R-:W-:Y:S05]  /*1200*/  BSYNC.RECONVERGENT B2 ;  /* 0x0000000000027941 */ /* 0x000fea0003800200 */
.L_x_67:
        /* <DEDUP_REMOVED lines=25> */
.L_x_70:
[----:B------:R-:W-:Y:S05]  /*13a0*/  BSYNC.RECONVERGENT B2 ;  /* 0x0000000000027941 */ /* 0x000fea0003800200 */
.L_x_69:
        /* <DEDUP_REMOVED lines=8> */
[----:B------:R-:W-:-:S03]  /*1430*/  UIADD3.X UR11, UPT, UPT, URZ, UR11, URZ, UP0, !UPT ;  /* 0x0000000bff0b7290 */ /* 0x000fc600087fe4ff */
[----:B------:R-:W-:-:S04]  /*1440*/  UMOV UR6, UR10 ;  /* 0x0000000a00067c82 */ /* 0x000fc80008000000 */
[----:B------:R-:W-:Y:S02]  /*1450*/  UMOV UR7, UR11 ;  /* 0x0000000b00077c82 */ /* 0x000fe40008000000 */
[----:B------:R-:W0:Y:S08]  /*1460*/  I2F.U64 R13, UR6 ;  /* 0x00000006000d7d12 */ /* 0x000e300008301000 */
[----:B0-----:R-:W0:Y:S02]  /*1470*/  MUFU.RCP R5, R13 ;  /* 0x0000000d00057308 */ /* 0x001e240000001000 */
[----:B0-----:R-:W-:-:S04]  /*1480*/  FFMA R0, -R13, R5, 1 ;  /* 0x3f8000000d007423 */ /* 0x001fc80000000105 */
[----:B------:R-:W-:Y:S01]  /*1490*/  FFMA R11, R5, R0, R5 ;  /* 0x00000000050b7223 */ /* 0x000fe20000000005 */
[----:B------:R-:W-:-:S04]  /*14a0*/  FADD R5, R4, -R7 ;  /* 0x8000000704057221 */ /* 0x000fc80000000000 */
        /* <DEDUP_REMOVED lines=11> */
.L_x_72:
[----:B------:R-:W-:Y:S05]  /*1560*/  BSYNC.RECONVERGENT B2 ;  /* 0x0000000000027941 */ /* 0x000fea0003800200 */
.L_x_71:
[----:B------:R-:W-:Y:S01]  /*1570*/  FADD R3, R7, R0 ;  /* 0x0000000007037221 */ /* 0x000fe20000000000 */
[----:B------:R-:W-:-:S03]  /*1580*/  UIADD3 UR4, UPT, UPT, UR4, 0x4, URZ ;  /* 0x0000000404047890 */ /* 0x000fc6000fffe0ff */
[----:B------:R-:W-:-:S04]  /*1590*/  FADD R2, R2, -R3 ;  /* 0x8000000302027221 */ /* 0x000fc80000000000 */
[----:B------:R-:W-:-:S07]  /*15a0*/  FFMA R28, R28, R2, R5 ;  /* 0x000000021c1c7223 */ /* 0x000fce0000000005 */
.L_x_64:
[----:B------:R-:W-:-:S09]  /*15b0*/  UISETP.NE.AND UP0, UPT, UR8, URZ, UPT ;  /* 0x000000ff0800728c */ /* 0x000fd2000bf05270 */
[----:B------:R-:W-:Y:S05]  /*15c0*/  BRA.U !UP0, `(.L_x_45) ;  /* 0x00000005085c7547 */ /* 0x000fea000b800000 */
[----:B------:R-:W-:-:S09]  /*15d0*/  UISETP.NE.AND UP0, UPT, UR8, 0x1, UPT ;  /* 0x000000010800788c */ /* 0x000fd2000bf05270 */
[----:B------:R-:W-:Y:S05]  /*15e0*/  BRA.U !UP0, `(.L_x_73) ;  /* 0x0000000108dc7547 */ /* 0x000fea000b800000 */
[----:B------:R-:W0:Y:S08]  /*15f0*/  LDC R5, c[0x0][0x3a4] ;  /* 0x0000e900ff057b82 */ /* 0x000e300000000800 */
[----:B------:R-:W1:Y:S01]  /*1600*/  LDC.64 R6, c[0x0][0x380] ;  /* 0x0000e000ff067b82 */ /* 0x000e620000000a00 */
[----:B0-----:R-:W-:-:S04]  /*1610*/  IMAD R2, R5, UR4, R18 ;  /* 0x0000000405027c24 */ /* 0x001fc8000f8e0212 */
[----:B-1----:R-:W-:-:S06]  /*1620*/  IMAD.WIDE.U32 R6, R2, 0x4, R6 ;  /* 0x0000000402067825 */ /* 0x002fcc00078e0006 */
        /* <DEDUP_REMOVED lines=18> */
.L_x_75:
[----:B------:R-:W-:Y:S05]  /*1750*/  BSYNC.RECONVERGENT B2 ;  /* 0x0000000000027941 */ /* 0x000fea0003800200 */
.L_x_74:
        /* <DEDUP_REMOVED lines=27> */
.L_x_77:
[----:B------:R-:W-:Y:S05]  /*1910*/  BSYNC.RECONVERGENT B2 ;  /* 0x0000000000027941 */ /* 0x000fea0003800200 */
.L_x_76:
[----:B------:R-:W-:Y:S01]  /*1920*/  FADD R3, R3, R0 ;  /* 0x0000000003037221 */ /* 0x000fe20000000000 */
[----:B------:R-:W-:-:S03]  /*1930*/  UIADD3 UR4, UPT, UPT, UR4, 0x2, URZ ;  /* 0x0000000204047890 */ /* 0x000fc6000fffe0ff */
[----:B------:R-:W-:-:S04]  /*1940*/  FADD R4, R4, -R3 ;  /* 0x8000000304047221 */ /* 0x000fc80000000000 */
[----:B------:R-:W-:-:S07]  /*1950*/  FFMA R28, R2, R4, R5 ;  /* 0x00000004021c7223 */ /* 0x000fce0000000005 */
.L_x_73:
[----:B------:R-:W0:Y:S02]  /*1960*/  LDCU UR6, c[0x0][0x3a0] ;  /* 0x00007400ff0677ac */ /* 0x000e240008000800 */
[----:B0-----:R-:W-:-:S04]  /*1970*/  ULOP3.LUT UR6, UR6, 0x1, URZ, 0xc0, !UPT ;  /* 0x0000000106067892 */ /* 0x001fc8000f8ec0ff */
[----:B------:R-:W-:-:S09]  /*1980*/  UISETP.NE.U32.AND UP0, UPT, UR6, 0x1, UPT ;  /* 0x000000010600788c */ /* 0x000fd2000bf05070 */
[----:B------:R-:W-:Y:S05]  /*1990*/  BRA.U UP0, `(.L_x_45) ;  /* 0x0000000100687547 */ /* 0x000fea000b800000 */
[----:B------:R-:W0:Y:S08]  /*19a0*/  LDC R5, c[0x0][0x3a4] ;  /* 0x0000e900ff057b82 */ /* 0x000e300000000800 */
[----:B------:R-:W1:Y:S01]  /*19b0*/  LDC.64 R6, c[0x0][0x380] ;  /* 0x0000e000ff067b82 */ /* 0x000e620000000a00 */
[----:B0-----:R-:W-:-:S04]  /*19c0*/  IMAD R5, R5, UR4, R18 ;  /* 0x0000000405057c24 */ /* 0x001fc8000f8e0212 */
[----:B-1----:R-:W-:-:S05]  /*19d0*/  IMAD.WIDE.U32 R6, R5, 0x4, R6 ;  /* 0x0000000405067825 */ /* 0x002fca00078e0006 */
        /* <DEDUP_REMOVED lines=18> */
.L_x_79:
[----:B------:R-:W-:Y:S05]  /*1b00*/  BSYNC.RECONVERGENT B2 ;  /* 0x0000000000027941 */ /* 0x000fea0003800200 */
.L_x_78:
[----:B------:R-:W-:-:S04]  /*1b10*/  FADD R3, R3, R0 ;  /* 0x0000000003037221 */ /* 0x000fc80000000000 */
[----:B------:R-:W-:-:S04]  /*1b20*/  FADD R2, R2, -R3 ;  /* 0x8000000302027221 */ /* 0x000fc80000000000 */
[----:B------:R-:W-:-:S07]  /*1b30*/  FFMA R28, R5, R2, R28 ;  /* 0x00000002051c7223 */ /* 0x000fce000000001c */
.L_x_45:
[----:B-----5:R-:W-:Y:S04]  /*1b40*/  STG.E desc[UR12][R16.64], R3 ;  /* 0x0000000310007986 */ /* 0x020fe8000c10190c */
[----:B------:R-:W-:Y:S01]  /*1b50*/  STG.E desc[UR12][R14.64], R28 ;  /* 0x0000001c0e007986 */ /* 0x000fe2000c10190c */
[----:B------:R-:W-:Y:S05]  /*1b60*/  EXIT ;  /* 0x000000000000794d */ /* 0x000fea0003800000 */
        .weak           $__internal_4_$__cuda_sm3x_div_rn_noftz_f32_slowpath
        .type           $__internal_4_$__cuda_sm3x_div_rn_noftz_f32_slowpath,@function
        .size           $__internal_4_$__cuda_sm3x_div_rn_noftz_f32_slowpath,(.L_x_131 - $__internal_4_$__cuda_sm3x_div_rn_noftz_f32_slowpath)
$__internal_4_$__cuda_sm3x_div_rn_noftz_f32_slowpath:
[----:B------:R-:W-:Y:S01]  /*1b70*/  SHF.R.U32.HI R21, RZ, 0x17, R0 ;  /* 0x00000017ff157819 */ /* 0x000fe20000011600 */
[----:B------:R-:W-:Y:S01]  /*1b80*/  BSSY.RECONVERGENT B0, `(.L_x_80) ;  /* 0x0000063000007945 */ /* 0x000fe20003800200 */
[----:B------:R-:W-:Y:S02]  /*1b90*/  SHF.R.U32.HI R23, RZ, 0x17, R25 ;  /* 0x00000017ff177819 */ /* 0x000fe40000011619 */
[----:B------:R-:W-:Y:S02]  /*1ba0*/  LOP3.LUT R21, R21, 0xff, RZ, 0xc0, !PT ;  /* 0x000000ff15157812 */ /* 0x000fe400078ec0ff */
[----:B------:R-:W-:Y:S02]  /*1bb0*/  LOP3.LUT R23, R23, 0xff, RZ, 0xc0, !PT ;  /* 0x000000ff17177812 */ /* 0x000fe400078ec0ff */
[----:B------:R-:W-:Y:S02]  /*1bc0*/  IADD3 R22, PT, PT, R21, -0x1, RZ ;  /* 0xffffffff15167810 */ /* 0x000fe40007ffe0ff */
[----:B------:R-:W-:-:S02]  /*1bd0*/  IADD3 R24, PT, PT, R23, -0x1, RZ ;  /* 0xffffffff17187810 */ /* 0x000fc40007ffe0ff */
        /* <DEDUP_REMOVED lines=23> */
[----:B------:R-:W-:Y:S01]  /*1d50*/  @!P0 FFMA R25, R25, 1.84467440737095516160e+19, RZ ;  /* 0x5f80000019198823 */ /* 0x000fe200000000ff */
[----:B------:R-:W-:Y:S01]  /*1d60*/  @!P0 MOV R26, 0xffffffc0 ;  /* 0xffffffc0001a8802 */ /* 0x000fe20000000f00 */
[----:B------:R-:W-:-:S03]  /*1d70*/  @!P1 FFMA R0, R0, 1.84467440737095516160e+19, RZ ;  /* 0x5f80000000009823 */ /* 0x000fc600000000ff */
[----:B------:R-:W-:-:S07]  /*1d80*/  @!P1 IADD3 R26, PT, PT, R26, 0x40, RZ ;  /* 0x000000401a1a9810 */ /* 0x000fce0007ffe0ff */
.L_x_81:
[----:B------:R-:W-:Y:S01]  /*1d90*/  LEA R24, R21, 0xc0800000, 0x17 ;  /* 0xc080000015187811 */ /* 0x000fe200078eb8ff */
[----:B------:R-:W-:Y:S01]  /*1da0*/  BSSY.RECONVERGENT B1, `(.L_x_86) ;  /* 0x0000036000017945 */ /* 0x000fe20003800200 */
[----:B------:R-:W-:Y:S02]  /*1db0*/  IADD3 R22, PT, PT, R23, -0x7f, RZ ;  /* 0xffffff8117167810 */ /* 0x000fe40007ffe0ff */
[----:B------:R-:W-:-:S04]  /*1dc0*/  IADD3 R24, PT, PT, -R24, R0, RZ ;  /* 0x0000000018187210 */ /* 0x000fc80007ffe1ff */
[----:B------:R0:W1:Y:S02]  /*1dd0*/  MUFU.RCP R0, R24 ;  /* 0x0000001800007308 */ /* 0x0000640000001000 */
[----:B0-----:R-:W-:-:S04]  /*1de0*/  FADD.FTZ R24, -R24, -RZ ;  /* 0x800000ff18187221 */ /* 0x001fc80000010100 */
[----:B-1----:R-:W-:-:S04]  /*1df0*/  FFMA R23, R0, R24, 1 ;  /* 0x3f80000000177423 */ /* 0x002fc80000000018 */
[----:B------:R-:W-:Y:S01]  /*1e00*/  FFMA R0, R0, R23, R0 ;  /* 0x0000001700007223 */ /* 0x000fe20000000000 */
[C---:B------:R-:W-:Y:S01]  /*1e10*/  IMAD R23, R22.reuse, -0x800000, R25 ;  /* 0xff80000016177824 */ /* 0x040fe200078e0219 */
[----:B------:R-:W-:-:S03]  /*1e20*/  IADD3 R25, PT, PT, R22, 0x7f, -R21 ;  /* 0x0000007f16197810 */ /* 0x000fc60007ffe815 */
[----:B------:R-:W-:Y:S01]  /*1e30*/  FFMA R22, R23, R0, RZ ;  /* 0x0000000017167223 */ /* 0x000fe200000000ff */
[----:B------:R-:W-:-:S03]  /*1e40*/  IADD3 R26, PT, PT, R25, R26, RZ ;  /* 0x0000001a191a7210 */ /* 0x000fc60007ffe0ff */
[----:B------:R-:W-:-:S04]  /*1e50*/  FFMA R21, R24, R22, R23 ;  /* 0x0000001618157223 */ /* 0x000fc80000000017 */
[----:B------:R-:W-:-:S04]  /*1e60*/  FFMA R22, R0, R21, R22 ;  /* 0x0000001500167223 */ /* 0x000fc80000000016 */
[----:B------:R-:W-:-:S04]  /*1e70*/  FFMA R21, R24, R22, R23 ;  /* 0x0000001618157223 */ /* 0x000fc80000000017 */
[----:B------:R-:W-:-:S05]  /*1e80*/  FFMA R23, R0, R21, R22 ;  /* 0x0000001500177223 */ /* 0x000fca0000000016 */
[----:B------:R-:W-:-:S04]  /*1e90*/  SHF.R.U32.HI R25, RZ, 0x17, R23 ;  /* 0x00000017ff197819 */ /* 0x000fc80000011617 */
[----:B------:R-:W-:-:S04]  /*1ea0*/  LOP3.LUT R25, R25, 0xff, RZ, 0xc0, !PT ;  /* 0x000000ff19197812 */ /* 0x000fc800078ec0ff */
[----:B------:R-:W-:-:S04]  /*1eb0*/  IADD3 R24, PT, PT, R25, R26, RZ ;  /* 0x0000001a19187210 */ /* 0x000fc80007ffe0ff */
[----:B------:R-:W-:-:S04]  /*1ec0*/  IADD3 R25, PT, PT, R24, -0x1, RZ ;  /* 0xffffffff18197810 */ /* 0x000fc80007ffe0ff */
        /* <DEDUP_REMOVED lines=10> */
[CCC-:B------:R-:W-:Y:S01]  /*1f70*/  FFMA.RP R26, R0.reuse, R21.reuse, R22.reuse ;  /* 0x00000015001a7223 */ /* 0x1c0fe20000008016 */
[----:B------:R-:W-:Y:S01]  /*1f80*/  FFMA.RM R21, R0, R21, R22 ;  /* 0x0000001500157223 */ /* 0x000fe20000004016 */
[C---:B------:R-:W-:Y:S02]  /*1f90*/  IADD3 R0, PT, PT, R24.reuse, 0x20, RZ ;  /* 0x0000002018007810 */ /* 0x040fe40007ffe0ff */
[----:B------:R-:W-:Y:S02]  /*1fa0*/  LOP3.LUT R25, R25, 0x7fffff, RZ, 0xc0, !PT ;  /* 0x007fffff19197812 */ /* 0x000fe400078ec0ff */
[C---:B------:R-:W-:Y:S02]  /*1fb0*/  ISETP.NE.AND P2, PT, R24.reuse, RZ, PT ;  /* 0x000000ff1800720c */ /* 0x040fe40003f45270 */
[----:B------:R-:W-:Y:S02]  /*1fc0*/  LOP3.LUT R25, R25, 0x800000, RZ, 0xfc, !PT ;  /* 0x0080000019197812 */ /* 0x000fe400078efcff */
[----:B------:R-:W-:-:S02]  /*1fd0*/  ISETP.NE.AND P1, PT, R24, RZ, PT ;  /* 0x000000ff1800720c */ /* 0x000fc40003f25270 */
[----:B------:R-:W-:Y:S02]  /*1fe0*/  IADD3 R24, PT, PT, -R24, RZ, RZ ;  /* 0x000000ff18187210 */ /* 0x000fe40007ffe1ff */
[----:B------:R-:W-:Y:S02]  /*1ff0*/  SHF.L.U32 R0, R25, R0, RZ ;  /* 0x0000000019007219 */ /* 0x000fe400000006ff */
[----:B------:R-:W-:Y:S02]  /*2000*/  FSETP.NEU.FTZ.AND P0, PT, R26, R21, PT ;  /* 0x000000151a00720b */ /* 0x000fe40003f1d000 */
[----:B------:R-:W-:Y:S02]  /*2010*/  SEL R24, R24, RZ, P2 ;  /* 0x000000ff18187207 */ /* 0x000fe40001000000 */
[----:B------:R-:W-:Y:S02]  /*2020*/  ISETP.NE.AND P1, PT, R0, RZ, P1 ;  /* 0x000000ff0000720c */ /* 0x000fe40000f25270 */
[----:B------:R-:W-:-:S02]  /*2030*/  SHF.R.U32.HI R25, RZ, R24, R25 ;  /* 0x00000018ff197219 */ /* 0x000fc40000011619 */
[----:B------:R-:W-:Y:S02]  /*2040*/  PLOP3.LUT P0, PT, P0, P1, PT, 0xf8, 0x8f ;  /* 0x00000000008f781c */ /* 0x000fe40000703f70 */
[----:B------:R-:W-:Y:S02]  /*2050*/  SHF.R.U32.HI R21, RZ, 0x1, R25 ;  /* 0x00000001ff157819 */ /* 0x000fe40000011619 */
[----:B------:R-:W-:-:S04]  /*2060*/  SEL R0, RZ, 0x1, !P0 ;  /* 0x00000001ff007807 */ /* 0x000fc80004000000 */
[----:B------:R-:W-:-:S04]  /*2070*/  LOP3.LUT R0, R0, 0x1, R21, 0xf8, !PT ;  /* 0x0000000100007812 */ /* 0x000fc800078ef815 */
[----:B------:R-:W-:-:S04]  /*2080*/  LOP3.LUT R0, R0, R25, RZ, 0xc0, !PT ;  /* 0x0000001900007212 */ /* 0x000fc800078ec0ff */
[----:B------:R-:W-:-:S04]  /*2090*/  IADD3 R0, PT, PT, R21, R0, RZ ;  /* 0x0000000015007210 */ /* 0x000fc80007ffe0ff */
[----:B------:R-:W-:Y:S01]  /*20a0*/  LOP3.LUT R23, R0, R23, RZ, 0xfc, !PT ;  /* 0x0000001700177212 */ /* 0x000fe200078efcff */
[----:B------:R-:W-:Y:S06]  /*20b0*/  BRA `(.L_x_89) ;  /* 0x0000000000107947 */ /* 0x000fec0003800000 */
.L_x_88:
[----:B------:R-:W-:-:S04]  /*20c0*/  LOP3.LUT R23, R23, 0x80000000, RZ, 0xc0, !PT ;  /* 0x8000000017177812 */ /* 0x000fc800078ec0ff */
[----:B------:R-:W-:Y:S01]  /*20d0*/  LOP3.LUT R23, R23, 0x7f800000, RZ, 0xfc, !PT ;  /* 0x7f80000017177812 */ /* 0x000fe200078efcff */
[----:B------:R-:W-:Y:S06]  /*20e0*/  BRA `(.L_x_89) ;  /* 0x0000000000047947 */ /* 0x000fec0003800000 */
.L_x_87:
[----:B------:R-:W-:-:S07]  /*20f0*/  LEA R23, R26, R23, 0x17 ;  /* 0x000000171a177211 */ /* 0x000fce00078eb8ff */
.L_x_89:
[----:B------:R-:W-:Y:S05]  /*2100*/  BSYNC.RECONVERGENT B1 ;  /* 0x0000000000017941 */ /* 0x000fea0003800200 */
.L_x_86:
[----:B------:R-:W-:Y:S01]  /*2110*/  MOV R0, R23 ;  /* 0x0000001700007202 */ /* 0x000fe20000000f00 */
[----:B------:R-:W-:Y:S06]  /*2120*/  BRA `(.L_x_90) ;  /* 0x0000000000207947 */ /* 0x000fec0003800000 */
.L_x_85:
[----:B------:R-:W-:-:S04]  /*2130*/  LOP3.LUT R0, R0, 0x80000000, R25, 0x48, !PT ;  /* 0x8000000000007812 */ /* 0x000fc800078e4819 */
[----:B------:R-:W-:Y:S01]  /*2140*/  LOP3.LUT R0, R0, 0x7f800000, RZ, 0xfc, !PT ;  /* 0x7f80000000007812 */ /* 0x000fe200078efcff */
[----:B------:R-:W-:Y:S06]  /*2150*/  BRA `(.L_x_90) ;  /* 0x0000000000147947 */ /* 0x000fec0003800000 */
.L_x_84:
[----:B------:R-:W-:Y:S01]  /*2160*/  LOP3.LUT R0, R0, 0x80000000, R25, 0x48, !PT ;  /* 0x8000000000007812 */ /* 0x000fe200078e4819 */
[----:B------:R-:W-:Y:S06]  /*2170*/  BRA `(.L_x_90) ;  /* 0x00000000000c7947 */ /* 0x000fec0003800000 */
.L_x_83:
[----:B------:R-:W0:Y:S01]  /*2180*/  MUFU.RSQ R0, -QNAN ;  /* 0xffc0000000007908 */ /* 0x000e220000001400 */
[----:B------:R-:W-:Y:S05]  /*2190*/  BRA `(.L_x_90) ;  /* 0x0000000000047947 */ /* 0x000fea0003800000 */
.L_x_82:
[----:B------:R-:W-:-:S07]  /*21a0*/  FADD.FTZ R0, R25, R0 ;  /* 0x0000000019007221 */ /* 0x000fce0000010000 */
.L_x_90:
[----:B------:R-:W-:Y:S05]  /*21b0*/  BSYNC.RECONVERGENT B0 ;  /* 0x0000000000007941 */ /* 0x000fea0003800200 */
.L_x_80:
[----:B------:R-:W-:-:S04]  /*21c0*/  HFMA2 R21, -RZ, RZ, 0, 0 ;  /* 0x00000000ff157431 */ /* 0x000fc800000001ff */
[----:B0-----:R-:W-:Y:S05]  /*21d0*/  RET.REL.NODEC R20 `(update_running_stats) ;  /* 0xffffffdc14887950 */ /* 0x001fea0003c3ffff */
.L_x_91:
        /* <DEDUP_REMOVED lines=10> */
.L_x_131:


//--------------------- .text.normalize_tda_inplace --------------------------
	.section	.text.normalize_tda_inplace,"ax",@progbits
	.align	128
        .global         normalize_tda_inplace
        .type           normalize_tda_inplace,@function
        .size           normalize_tda_inplace,(.L_x_132 - normalize_tda_inplace)
        .other          normalize_tda_inplace,@"STO_CUDA_ENTRY STV_DEFAULT"
normalize_tda_inplace:
.text.normalize_tda_inplace:
[----:B------:R-:W-:Y:S01]  /*0000*/  LDC R1, c[0x0][0x37c] ;  /* 0x0000df00ff017b82 */ /* 0x000fe20000000800 */
[----:B------:R-:W0:Y:S07]  /*0010*/  S2R R0, SR_TID.X ;  /* 0x0000000000007919 */ /* 0x000e2e0000002100 */
[----:B------:R-:W0:Y:S01]  /*0020*/  S2UR UR4, SR_CTAID.X ;  /* 0x00000000000479c3 */ /* 0x000e220000002500 */
[----:B------:R-:W1:Y:S07]  /*0030*/  LDCU UR5, c[0x0][0x398] ;  /* 0x00007300ff0577ac */ /* 0x000e6e0008000800 */
[----:B------:R-:W0:Y:S02]  /*0040*/  LDC R9, c[0x0][0x360] ;  /* 0x0000d800ff097b82 */ /* 0x000e240000000800 */
[----:B0-----:R-:W-:-:S04]  /*0050*/  IMAD R9, R9, UR4, R0 ;  /* 0x0000000409097c24 */ /* 0x001fc8000f8e0200 */
[----:B------:R-:W-:-:S05]  /*0060*/  IMAD.HI R0, R9, 0x2aaaaaab, RZ ;  /* 0x2aaaaaab09007827 */ /* 0x000fca00078e02ff */
[----:B------:R-:W-:-:S04]  /*0070*/  SHF.R.U32.HI R3, RZ, 0x1f, R0 ;  /* 0x0000001fff037819 */ /* 0x000fc80000011600 */
[----:B------:R-:W-:-:S04]  /*0080*/  LEA.HI.SX32 R2, R0, R3, 0x1d ;  /* 0x0000000300027211 */ /* 0x000fc800078feaff */
[----:B-1----:R-:W-:-:S13]  /*0090*/  ISETP.GE.U32.AND P0, PT, R2, UR5, PT ;  /* 0x0000000502007c0c */ /* 0x002fda000bf06070 */
[----:B------:R-:W-:Y:S05]  /*00a0*/  @P0 EXIT ;  /* 0x000000000000094d */ /* 0x000fea0003800000 */
[----:B------:R-:W0:Y:S01]  /*00b0*/  LDC.64 R6, c[0x0][0x390] ;  /* 0x0000e400ff067b82 */ /* 0x000e220000000a00 */
[----:B------:R-:W1:Y:S01]  /*00c0*/  LDCU.64 UR4, c[0x0][0x358] ;  /* 0x00006b00ff0477ac */ /* 0x000e620008000a00 */
[----:B------:R-:W-:-:S05]  /*00d0*/  LEA.HI R0, R0, R3, RZ, 0x1d ;  /* 0x0000000300007211 */ /* 0x000fca00078fe8ff */
[----:B------:R-:W-:Y:S01]  /*00e0*/  IMAD R11, R0, -0x30, R9 ;  /* 0xffffffd0000b7824 */ /* 0x000fe200078e0209 */
[----:B------:R-:W2:Y:S08]  /*00f0*/  LDC.64 R2, c[0x0][0x388] ;  /* 0x0000e200ff027b82 */ /* 0x000eb00000000a00 */
[----:B------:R-:W3:Y:S01]  /*0100*/  LDC.64 R4, c[0x0][0x380] ;  /* 0x0000e000ff047b82 */ /* 0x000ee20000000a00 */
[----:B0-----:R-:W-:-:S06]  /*0110*/  IMAD.WIDE R6, R11, 0x4, R6 ;  /* 0x000000040b067825 */ /* 0x001fcc00078e0206 */
[----:B-1----:R-:W4:Y:S01]  /*0120*/  LDG.E.CONSTANT R6, desc[UR4][R6.64] ;  /* 0x0000000406067981 */ /* 0x002f22000c1e9900 */
[----:B--2---:R-:W-:-:S06]  /*0130*/  IMAD.WIDE R2, R11, 0x4, R2 ;  /* 0x000000040b027825 */ /* 0x004fcc00078e0202 */
[----:B------:R-:W2:Y:S01]  /*0140*/  LDG.E.CONSTANT R3, desc[UR4][R2.64] ;  /* 0x0000000402037981 */ /* 0x000ea2000c1e9900 */
[----:B---3--:R-:W-:-:S05]  /*0150*/  IMAD.WIDE R4, R9, 0x4, R4 ;  /* 0x0000000409047825 */ /* 0x008fca00078e0204 */
[----:B------:R-:W2:Y:S01]  /*0160*/  LDG.E R0, desc[UR4][R4.64] ;  /* 0x0000000404007981 */ /* 0x000ea2000c1e1900 */
[----:B------:R-:W-:Y:S01]  /*0170*/  BSSY.RECONVERGENT B0, `(.L_x_92) ;  /* 0x000000e000007945 */ /* 0x000fe20003800200 */
[----:B----4-:R-:W-:-:S04]  /*0180*/  FMNMX R9, R6, 9.9999999392252902908e-09, !PT ;  /* 0x322bcc7706097809 */ /* 0x010fc80007800000 */
[----:B------:R-:W0:Y:S01]  /*0190*/  MUFU.RCP R8, R9 ;  /* 0x0000000900087308 */ /* 0x000e220000001000 */
[----:B--2---:R-:W-:-:S07]  /*01a0*/  FADD R0, R0, -R3 ;  /* 0x8000000300007221 */ /* 0x004fce0000000000 */
        /* <DEDUP_REMOVED lines=8> */
[----:B------:R-:W-:Y:S05]  /*0230*/  CALL.REL.NOINC `($__internal_5_$__cuda_sm3x_div_rn_noftz_f32_slowpath) ;  /* 0x0000000000107944 */ /* 0x000fea0003c00000 */
[----:B------:R-:W-:-:S07]  /*0240*/  IMAD.MOV.U32 R7, RZ, RZ, R0 ;  /* 0x000000ffff077224 */ /* 0x000fce00078e0000 */
.L_x_93:
[----:B------:R-:W-:Y:S05]  /*0250*/  BSYNC.RECONVERGENT B0 ;  /* 0x0000000000007941 */ /* 0x000fea0003800200 */
.L_x_92:
[----:B------:R-:W-:Y:S01]  /*0260*/  STG.E desc[UR4][R4.64], R7 ;  /* 0x0000000704007986 */ /* 0x000fe2000c101904 */
[----:B------:R-:W-:Y:S05]  /*0270*/  EXIT ;  /* 0x000000000000794d */ /* 0x000fea0003800000 */
        .weak           $__internal_5_$__cuda_sm3x_div_rn_noftz_f32_slowpath
        .type           $__internal_5_$__cuda_sm3x_div_rn_noftz_f32_slowpath,@function
        .size           $__internal_5_$__cuda_sm3x_div_rn_noftz_f32_slowpath,(.L_x_132 - $__internal_5_$__cuda_sm3x_div_rn_noftz_f32_slowpath)
$__internal_5_$__cuda_sm3x_div_rn_noftz_f32_slowpath:
[----:B------:R-:W-:Y:S01]  /*0280*/  SHF.R.U32.HI R6, RZ, 0x17, R9 ;  /* 0x00000017ff067819 */ /* 0x000fe20000011609 */
[----:B------:R-:W-:Y:S01]  /*0290*/  BSSY.RECONVERGENT B1, `(.L_x_94) ;  /* 0x0000064000017945 */ /* 0x000fe20003800200 */
[--C-:B------:R-:W-:Y:S01]  /*02a0*/  SHF.R.U32.HI R3, RZ, 0x17, R0.reuse ;  /* 0x00000017ff037819 */ /* 0x100fe20000011600 */
[----:B------:R-:W-:Y:S01]  /*02b0*/  IMAD.MOV.U32 R8, RZ, RZ, R0 ;  /* 0x000000ffff087224 */ /* 0x000fe200078e0000 */
[----:B------:R-:W-:Y:S02]  /*02c0*/  LOP3.LUT R7, R6, 0xff, RZ, 0xc0, !PT ;  /* 0x000000ff06077812 */ /* 0x000fe400078ec0ff */
[----:B------:R-:W-:-:S03]  /*02d0*/  LOP3.LUT R6, R3, 0xff, RZ, 0xc0, !PT ;  /* 0x000000ff03067812 */ /* 0x000fc600078ec0ff */
[----:B------:R-:W-:Y:S02]  /*02e0*/  VIADD R12, R7, 0xffffffff ;  /* 0xffffffff070c7836 */ /* 0x000fe40000000000 */
[----:B------:R-:W-:-:S03]  /*02f0*/  VIADD R11, R6, 0xffffffff ;  /* 0xffffffff060b7836 */ /* 0x000fc60000000000 */
[----:B------:R-:W-:-:S04]  /*0300*/  ISETP.GT.U32.AND P0, PT, R12, 0xfd, PT ;  /* 0x000000fd0c00780c */ /* 0x000fc80003f04070 */
[----:B------:R-:W-:-:S13]  /*0310*/  ISETP.GT.U32.OR P0, PT, R11, 0xfd, P0 ;  /* 0x000000fd0b00780c */ /* 0x000fda0000704470 */
[----:B------:R-:W-:Y:S01]  /*0320*/  @!P0 IMAD.MOV.U32 R10, RZ, RZ, RZ ;  /* 0x000000ffff0a8224 */ /* 0x000fe200078e00ff */
[----:B------:R-:W-:Y:S06]  /*0330*/  @!P0 BRA `(.L_x_95) ;  /* 0x0000000000608947 */ /* 0x000fec0003800000 */
[----:B------:R-:W-:Y:S01]  /*0340*/  FSETP.GTU.FTZ.AND P0, PT, |R0|, +INF , PT ;  /* 0x7f8000000000780b */ /* 0x000fe20003f1c200 */
[----:B------:R-:W-:Y:S01]  /*0350*/  IMAD.MOV.U32 R3, RZ, RZ, R9 ;  /* 0x000000ffff037224 */ /* 0x000fe200078e0009 */
        /* <DEDUP_REMOVED lines=22> */
.L_x_95:
        /* <DEDUP_REMOVED lines=47> */
[----:B------:R-:W-:-:S05]  /*07b0*/  LOP3.LUT R3, R3, R6, RZ, 0xc0, !PT ;  /* 0x0000000603037212 */ /* 0x000fca00078ec0ff */
[----:B------:R-:W-:-:S05]  /*07c0*/  IMAD.IADD R3, R8, 0x1, R3 ;  /* 0x0000000108037824 */ /* 0x000fca00078e0203 */
[----:B------:R-:W-:Y:S01]  /*07d0*/  LOP3.LUT R0, R3, R0, RZ, 0xfc, !PT ;  /* 0x0000000003007212 */ /* 0x000fe200078efcff */
[----:B------:R-:W-:Y:S06]  /*07e0*/  BRA `(.L_x_103) ;  /* 0x0000000000107947 */ /* 0x000fec0003800000 */
.L_x_102:
[----:B------:R-:W-:-:S04]  /*07f0*/  LOP3.LUT R0, R0, 0x80000000, RZ, 0xc0, !PT ;  /* 0x8000000000007812 */ /* 0x000fc800078ec0ff */
[----:B------:R-:W-:Y:S01]  /*0800*/  LOP3.LUT R0, R0, 0x7f800000, RZ, 0xfc, !PT ;  /* 0x7f80000000007812 */ /* 0x000fe200078efcff */
[----:B------:R-:W-:Y:S06]  /*0810*/  BRA `(.L_x_103) ;  /* 0x0000000000047947 */ /* 0x000fec0003800000 */
.L_x_101:
[----:B------:R-:W-:-:S07]  /*0820*/  IMAD R0, R7, 0x800000, R0 ;  /* 0x0080000007007824 */ /* 0x000fce00078e0200 */
.L_x_103:
[----:B------:R-:W-:Y:S05]  /*0830*/  BSYNC.RECONVERGENT B2 ;  /* 0x0000000000027941 */ /* 0x000fea0003800200 */
.L_x_100:
[----:B------:R-:W-:Y:S05]  /*0840*/  BRA `(.L_x_104) ;  /* 0x0000000000207947 */ /* 0x000fea0003800000 */
.L_x_99:
[----:B------:R-:W-:-:S04]  /*0850*/  LOP3.LUT R0, R9, 0x80000000, R8, 0x48, !PT ;  /* 0x8000000009007812 */ /* 0x000fc800078e4808 */
[----:B------:R-:W-:Y:S01]  /*0860*/  LOP3.LUT R0, R0, 0x7f800000, RZ, 0xfc, !PT ;  /* 0x7f80000000007812 */ /* 0x000fe200078efcff */
[----:B------:R-:W-:Y:S06]  /*0870*/  BRA `(.L_x_104) ;  /* 0x0000000000147947 */ /* 0x000fec0003800000 */
.L_x_98:
[----:B------:R-:W-:Y:S01]  /*0880*/  LOP3.LUT R0, R9, 0x80000000, R8, 0x48, !PT ;  /* 0x8000000009007812 */ /* 0x000fe200078e4808 */
[----:B------:R-:W-:Y:S06]  /*0890*/  BRA `(.L_x_104) ;  /* 0x00000000000c7947 */ /* 0x000fec0003800000 */
.L_x_97:
[----:B------:R-:W0:Y:S01]  /*08a0*/  MUFU.RSQ R0, -QNAN ;  /* 0xffc0000000007908 */ /* 0x000e220000001400 */
[----:B------:R-:W-:Y:S05]  /*08b0*/  BRA `(.L_x_104) ;  /* 0x0000000000047947 */ /* 0x000fea0003800000 */
.L_x_96:
[----:B------:R-:W-:-:S07]  /*08c0*/  FADD.FTZ R0, R0, R3 ;  /* 0x0000000300007221 */ /* 0x000fce0000010000 */
.L_x_104:
[----:B------:R-:W-:Y:S05]  /*08d0*/  BSYNC.RECONVERGENT B1 ;  /* 0x0000000000017941 */ /* 0x000fea0003800200 */
.L_x_94:
[----:B------:R-:W-:-:S04]  /*08e0*/  IMAD.MOV.U32 R3, RZ, RZ, 0x0 ;  /* 0x00000000ff037424 */ /* 0x000fc800078e00ff */
[----:B0-----:R-:W-:Y:S05]  /*08f0*/  RET.REL.NODEC R2 `(normalize_tda_inplace) ;  /* 0xfffffff402c07950 */ /* 0x001fea0003c3ffff */
.L_x_105:
        /* <DEDUP_REMOVED lines=16> */
.L_x_132:


//--------------------- .text.merge_features_normalized --------------------------
	.section	.text.merge_features_normalized,"ax",@progbits
	.align	128
        .global         merge_features_normalized
        .type           merge_features_normalized,@function
        .size           merge_features_normalized,(.L_x_133 - merge_features_normalized)
        .other          merge_features_normalized,@"STO_CUDA_ENTRY STV_DEFAULT"
merge_features_normalized:
.text.merge_features_normalized:
        /* <DEDUP_REMOVED lines=11> */
[----:B------:R-:W-:Y:S01]  /*00b0*/  IMAD R11, R3, -0x50, R2 ;  /* 0xffffffb0030b7824 */ /* 0x000fe200078e0202 */
[----:B------:R-:W0:Y:S01]  /*00c0*/  LDCU.64 UR4, c[0x0][0x358] ;  /* 0x00006b00ff0477ac */ /* 0x000e220008000a00 */
[----:B------:R-:W-:Y:S03]  /*00d0*/  BSSY.RECONVERGENT B0, `(.L_x_106) ;  /* 0x000003b000007945 */ /* 0x000fe60003800200 */
[----:B------:R-:W-:-:S13]  /*00e0*/  ISETP.GT.AND P0, PT, R11, 0x1f, PT ;  /* 0x0000001f0b00780c */ /* 0x000fda0003f04270 */
[----:B------:R-:W-:Y:S05]  /*00f0*/  @P0 BRA `(.L_x_107) ;  /* 0x0000000000680947 */ /* 0x000fea0003800000 */
[----:B------:R-:W1:Y:S08]  /*0100*/  LDC.64 R8, c[0x0][0x398] ;  /* 0x0000e600ff087b82 */ /* 0x000e700000000a00 */
[----:B------:R-:W2:Y:S08]  /*0110*/  LDC.64 R4, c[0x0][0x380] ;  /* 0x0000e000ff047b82 */ /* 0x000eb00000000a00 */
[----:B------:R-:W3:Y:S01]  /*0120*/  LDC.64 R6, c[0x0][0x390] ;  /* 0x0000e400ff067b82 */ /* 0x000ee20000000a00 */
[----:B-1----:R-:W-:-:S06]  /*0130*/  IMAD.WIDE R8, R11, 0x4, R8 ;  /* 0x000000040b087825 */ /* 0x002fcc00078e0208 */
[----:B0-----:R-:W4:Y:S01]  /*0140*/  LDG.E.CONSTANT R8, desc[UR4][R8.64] ;  /* 0x0000000408087981 */ /* 0x001f22000c1e9900 */
[----:B------:R-:W-:-:S04]  /*0150*/  IMAD R3, R3, 0x20, R11 ;  /* 0x0000002003037824 */ /* 0x000fc800078e020b */
[----:B--2---:R-:W-:-:S04]  /*0160*/  IMAD.WIDE R4, R3, 0x4, R4 ;  /* 0x0000000403047825 */ /* 0x004fc800078e0204 */
[----:B---3--:R-:W-:Y:S02]  /*0170*/  IMAD.WIDE R6, R11, 0x4, R6 ;  /* 0x000000040b067825 */ /* 0x008fe400078e0206 */
[----:B------:R-:W2:Y:S04]  /*0180*/  LDG.E.CONSTANT R5, desc[UR4][R4.64] ;  /* 0x0000000404057981 */ /* 0x000ea8000c1e9900 */
[----:B------:R-:W2:Y:S01]  /*0190*/  LDG.E.CONSTANT R0, desc[UR4][R6.64] ;  /* 0x0000000406007981 */ /* 0x000ea2000c1e9900 */
[----:B------:R-:W-:Y:S01]  /*01a0*/  BSSY.RECONVERGENT B1, `(.L_x_108) ;  /* 0x000000e000017945 */ /* 0x000fe20003800200 */
[----:B----4-:R-:W-:-:S04]  /*01b0*/  FMNMX R3, R8, 9.9999999392252902908e-09, !PT ;  /* 0x322bcc7708037809 */ /* 0x010fc80007800000 */
[----:B------:R-:W0:Y:S01]  /*01c0*/  MUFU.RCP R10, R3 ;  /* 0x00000003000a7308 */ /* 0x000e220000001000 */
[----:B--2---:R-:W-:-:S07]  /*01d0*/  FADD R0, -R0, R5 ;  /* 0x0000000500007221 */ /* 0x004fce0000000100 */
        /* <DEDUP_REMOVED lines=8> */
[----:B------:R-:W-:Y:S05]  /*0260*/  CALL.REL.NOINC `($__internal_6_$__cuda_sm3x_div_rn_noftz_f32_slowpath) ;  /* 0x0000000000987944 */ /* 0x000fea0003c00000 */
[----:B------:R-:W-:-:S07]  /*0270*/  IMAD.MOV.U32 R8, RZ, RZ, R0 ;  /* 0x000000ffff087224 */ /* 0x000fce00078e0000 */
.L_x_109:
[----:B------:R-:W-:Y:S05]  /*0280*/  BSYNC.RECONVERGENT B1 ;  /* 0x0000000000017941 */ /* 0x000fea0003800200 */
.L_x_108:
[----:B------:R-:W-:Y:S05]  /*0290*/  BRA `(.L_x_110) ;  /* 0x0000000000787947 */ /* 0x000fea0003800000 */
.L_x_107:
[----:B------:R-:W1:Y:S01]  /*02a0*/  LDC.64 R6, c[0x0][0x3a8] ;  /* 0x0000ea00ff067b82 */ /* 0x000e620000000a00 */
[----:B------:R-:W2:Y:S01]  /*02b0*/  LDCU.64 UR6, c[0x0][0x388] ;  /* 0x00007100ff0677ac */ /* 0x000ea20008000a00 */
[----:B------:R-:W-:-:S06]  /*02c0*/  VIADD R9, R11, 0xffffffe0 ;  /* 0xffffffe00b097836 */ /* 0x000fcc0000000000 */
[----:B------:R-:W3:Y:S01]  /*02d0*/  LDC.64 R4, c[0x0][0x3a0] ;  /* 0x0000e800ff047b82 */ /* 0x000ee20000000a00 */
[----:B------:R-:W-:-:S05]  /*02e0*/  IMAD R0, R3, 0x30, RZ ;  /* 0x0000003003007824 */ /* 0x000fca00078e02ff */
[----:B------:R-:W-:Y:S01]  /*02f0*/  IADD3 R11, P0, PT, R11, R0, RZ ;  /* 0x000000000b0b7210 */ /* 0x000fe20007f1e0ff */
[----:B-1----:R-:W-:-:S03]  /*0300*/  IMAD.WIDE.U32 R6, R9, 0x4, R6 ;  /* 0x0000000409067825 */ /* 0x002fc600078e0006 */
[----:B------:R-:W-:-:S03]  /*0310*/  LEA.HI.X.SX32 R0, R0, RZ, 0x1, P0 ;  /* 0x000000ff00007211 */ /* 0x000fc600000f0eff */
[----:B0-----:R-:W4:Y:S01]  /*0320*/  LDG.E.CONSTANT R6, desc[UR4][R6.64] ;  /* 0x0000000406067981 */ /* 0x001f22000c1e9900 */
[----:B--2---:R-:W-:Y:S01]  /*0330*/  LEA R8, P0, R11, UR6, 0x2 ;  /* 0x000000060b087c11 */ /* 0x004fe2000f8010ff */
[----:B---3--:R-:W-:-:S03]  /*0340*/  IMAD.WIDE.U32 R4, R9, 0x4, R4 ;  /* 0x0000000409047825 */ /* 0x008fc600078e0004 */
[----:B------:R-:W-:Y:S02]  /*0350*/  LEA.HI.X R9, R11, UR7, R0, 0x2, P0 ;  /* 0x000000070b097c11 */ /* 0x000fe400080f1400 */
        /* <DEDUP_REMOVED lines=16> */
.L_x_112:
[----:B------:R-:W-:Y:S05]  /*0460*/  BSYNC.RECONVERGENT B1 ;  /* 0x0000000000017941 */ /* 0x000fea0003800200 */
.L_x_111:
[----:B------:R-:W-:-:S07]  /*0470*/  IMAD.MOV.U32 R8, RZ, RZ, R6 ;  /* 0x000000ffff087224 */ /* 0x000fce00078e0006 */
.L_x_110:
[----:B------:R-:W-:Y:S05]  /*0480*/  BSYNC.RECONVERGENT B0 ;  /* 0x0000000000007941 */ /* 0x000fea0003800200 */
.L_x_106:
[----:B------:R-:W0:Y:S02]  /*0490*/  LDC.64 R4, c[0x0][0x3b0] ;  /* 0x0000ec00ff047b82 */ /* 0x000e240000000a00 */
[----:B0-----:R-:W-:-:S05]  /*04a0*/  IMAD.WIDE R2, R2, 0x4, R4 ;  /* 0x0000000402027825 */ /* 0x001fca00078e0204 */
[----:B------:R-:W-:Y:S01]  /*04b0*/  STG.E desc[UR4][R2.64], R8 ;  /* 0x0000000802007986 */ /* 0x000fe2000c101904 */
[----:B------:R-:W-:Y:S05]  /*04c0*/  EXIT ;  /* 0x000000000000794d */ /* 0x000fea0003800000 */
        .weak           $__internal_6_$__cuda_sm3x_div_rn_noftz_f32_slowpath
        .type           $__internal_6_$__cuda_sm3x_div_rn_noftz_f32_slowpath,@function
        .size           $__internal_6_$__cuda_sm3x_div_rn_noftz_f32_slowpath,(.L_x_133 - $__internal_6_$__cuda_sm3x_div_rn_noftz_f32_slowpath)
$__internal_6_$__cuda_sm3x_div_rn_noftz_f32_slowpath:
[----:B------:R-:W-:Y:S01]  /*04d0*/  SHF.R.U32.HI R6, RZ, 0x17, R3 ;  /* 0x00000017ff067819 */ /* 0x000fe20000011603 */
[----:B------:R-:W-:Y:S01]  /*04e0*/  BSSY.RECONVERGENT B2, `(.L_x_113) ;  /* 0x0000062000027945 */ /* 0x000fe20003800200 */
[----:B------:R-:W-:Y:S02]  /*04f0*/  SHF.R.U32.HI R5, RZ, 0x17, R0 ;  /* 0x00000017ff057819 */ /* 0x000fe40000011600 */
        /* <DEDUP_REMOVED lines=31> */
.L_x_114:
[----:B------:R-:W-:Y:S01]  /*06f0*/  LEA R6, R10, 0xc0800000, 0x17 ;  /* 0xc08000000a067811 */ /* 0x000fe200078eb8ff */
[----:B------:R-:W-:Y:S04]  /*0700*/  BSSY.RECONVERGENT B3, `(.L_x_119) ;  /* 0x0000036000037945 */ /* 0x000fe80003800200 */
[----:B------:R-:W-:Y:S02]  /*0710*/  IMAD.IADD R6, R3, 0x1, -R6 ;  /* 0x0000000103067824 */ /* 0x000fe400078e0a06 */
[----:B------:R-:W-:Y:S02]  /*0720*/  VIADD R3, R8, 0xffffff81 ;  /* 0xffffff8108037836 */ /* 0x000fe40000000000 */
[----:B------:R0:W1:Y:S01]  /*0730*/  MUFU.RCP R7, R6 ;  /* 0x0000000600077308 */ /* 0x0000620000001000 */
[----:B------:R-:W-:Y:S01]  /*0740*/  FADD.FTZ R9, -R6, -RZ ;  /* 0x800000ff06097221 */ /* 0x000fe20000010100 */
[C---:B------:R-:W-:Y:S01]  /*0750*/  IMAD R0, R3.reuse, -0x800000, R0 ;  /* 0xff80000003007824 */ /* 0x040fe200078e0200 */
[----:B0-----:R-:W-:-:S05]  /*0760*/  IADD3 R6, PT, PT, R3, 0x7f, -R10 ;  /* 0x0000007f03067810 */ /* 0x001fca0007ffe80a */
[----:B------:R-:W-:Y:S02]  /*0770*/  IMAD.IADD R6, R6, 0x1, R5 ;  /* 0x0000000106067824 */ /* 0x000fe400078e0205 */
[----:B-1----:R-:W-:-:S04]  /*0780*/  FFMA R8, R7, R9, 1 ;  /* 0x3f80000007087423 */ /* 0x002fc80000000009 */
        /* <DEDUP_REMOVED lines=41> */
.L_x_121:
[----:B------:R-:W-:-:S04]  /*0a20*/  LOP3.LUT R0, R0, 0x80000000, RZ, 0xc0, !PT ;  /* 0x8000000000007812 */ /* 0x000fc800078ec0ff */
[----:B------:R-:W-:Y:S01]  /*0a30*/  LOP3.LUT R0, R0, 0x7f800000, RZ, 0xfc, !PT ;  /* 0x7f80000000007812 */ /* 0x000fe200078efcff */
[----:B------:R-:W-:Y:S06]  /*0a40*/  BRA `(.L_x_122) ;  /* 0x0000000000047947 */ /* 0x000fec0003800000 */
.L_x_120:
[----:B------:R-:W-:-:S07]  /*0a50*/  IMAD R0, R6, 0x800000, R0 ;  /* 0x0080000006007824 */ /* 0x000fce00078e0200 */
.L_x_122:
[----:B------:R-:W-:Y:S05]  /*0a60*/  BSYNC.RECONVERGENT B3 ;  /* 0x0000000000037941 */ /* 0x000fea0003800200 */
.L_x_119:
[----:B------:R-:W-:Y:S05]  /*0a70*/  BRA `(.L_x_123) ;  /* 0x0000000000207947 */ /* 0x000fea0003800000 */
.L_x_118:
[----:B------:R-:W-:-:S04]  /*0a80*/  LOP3.LUT R0, R3, 0x80000000, R0, 0x48, !PT ;  /* 0x8000000003007812 */ /* 0x000fc800078e4800 */
[----:B------:R-:W-:Y:S01]  /*0a90*/  LOP3.LUT R0, R0, 0x7f800000, RZ, 0xfc, !PT ;  /* 0x7f80000000007812 */ /* 0x000fe200078efcff */
[----:B------:R-:W-:Y:S06]  /*0aa0*/  BRA `(.L_x_123) ;  /* 0x0000000000147947 */ /* 0x000fec0003800000 */
.L_x_117:
[----:B------:R-:W-:Y:S01]  /*0ab0*/  LOP3.LUT R0, R3, 0x80000000, R0, 0x48, !PT ;  /* 0x8000000003007812 */ /* 0x000fe200078e4800 */
[----:B------:R-:W-:Y:S06]  /*0ac0*/  BRA `(.L_x_123) ;  /* 0x00000000000c7947 */ /* 0x000fec0003800000 */
.L_x_116:
[----:B------:R-:W0:Y:S01]  /*0ad0*/  MUFU.RSQ R0, -QNAN ;  /* 0xffc0000000007908 */ /* 0x000e220000001400 */
[----:B------:R-:W-:Y:S05]  /*0ae0*/  BRA `(.L_x_123) ;  /* 0x0000000000047947 */ /* 0x000fea0003800000 */
.L_x_115:
[----:B------:R-:W-:-:S07]  /*0af0*/  FADD.FTZ R0, R0, R3 ;  /* 0x0000000300007221 */ /* 0x000fce0000010000 */
.L_x_123:
[----:B------:R-:W-:Y:S05]  /*0b00*/  BSYNC.RECONVERGENT B2 ;  /* 0x0000000000027941 */ /* 0x000fea0003800200 */
.L_x_113:
[----:B------:R-:W-:-:S04]  /*0b10*/  IMAD.MOV.U32 R5, RZ, RZ, 0x0 ;  /* 0x00000000ff057424 */ /* 0x000fc800078e00ff */
[----:B0-----:R-:W-:Y:S05]  /*0b20*/  RET.REL.NODEC R4 `(merge_features_normalized) ;  /* 0xfffffff404347950 */ /* 0x001fea0003c3ffff */
.L_x_124:
        /* <DEDUP_REMOVED lines=13> */
.L_x_133:


//--------------------- .text.merge_features_weighted --------------------------
	.section	.text.merge_features_weighted,"ax",@progbits
	.align	128
        .global         merge_features_weighted
        .type           merge_features_weighted,@function
        .size           merge_features_weighted,(.L_x_140 - merge_features_weighted)
        .other          merge_features_weighted,@"STO_CUDA_ENTRY STV_DEFAULT"
merge_features_weighted:
.text.merge_features_weighted:
        /* <DEDUP_REMOVED lines=12> */
[----:B------:R-:W0:Y:S04]  /*00c0*/  LDCU.64 UR4, c[0x0][0x358] ;  /* 0x00006b00ff0477ac */ /* 0x000e280008000a00 */
[----:B------:R-:W-:-:S13]  /*00d0*/  ISETP.GT.AND P0, PT, R12, 0x1f, PT ;  /* 0x0000001f0c00780c */ /* 0x000fda0003f04270 */
[----:B------:R-:W1:Y:S01]  /*00e0*/  @!P0 LDC.64 R6, c[0x0][0x380] ;  /* 0x0000e000ff068b82 */ /* 0x000e620000000a00 */
[C---:B------:R-:W-:Y:S01]  /*00f0*/  @P0 IMAD R13, R11.reuse, 0x30, RZ ;  /* 0x000000300b0d0824 */ /* 0x040fe200078e02ff */
[----:B------:R-:W-:-:S04]  /*0100*/  @!P0 LEA R11, R11, R12, 0x5 ;  /* 0x0000000c0b0b8211 */ /* 0x000fc800078e28ff */
[----:B------:R-:W-:Y:S02]  /*0110*/  @P0 IADD3 R14, P1, PT, R12, R13, RZ ;  /* 0x0000000d0c0e0210 */ /* 0x000fe40007f3e0ff */
[----:B------:R-:W2:Y:S08]  /*0120*/  @P0 LDC.64 R4, c[0x0][0x388] ;  /* 0x0000e200ff040b82 */ /* 0x000eb00000000a00 */
[----:B------:R-:W3:Y:S08]  /*0130*/  @!P0 LDC.64 R8, c[0x0][0x390] ;  /* 0x0000e400ff088b82 */ /* 0x000ef00000000a00 */
[----:B------:R-:W4:Y:S01]  /*0140*/  @P0 LDC.64 R2, c[0x0][0x398] ;  /* 0x0000e600ff020b82 */ /* 0x000f220000000a00 */
[----:B-1----:R-:W-:Y:S01]  /*0150*/  @!P0 IMAD.WIDE R6, R11, 0x4, R6 ;  /* 0x000000040b068825 */ /* 0x002fe200078e0206 */
[----:B------:R-:W-:-:S02]  /*0160*/  @P0 LEA.HI.X.SX32 R11, R13, RZ, 0x1, P1 ;  /* 0x000000ff0d0b0211 */ /* 0x000fc400008f0eff */
[----:B------:R-:W-:-:S03]  /*0170*/  @P0 IADD3 R13, PT, PT, R12, -0x20, RZ ;  /* 0xffffffe00c0d0810 */ /* 0x000fc60007ffe0ff */
[----:B0-----:R-:W5:Y:S01]  /*0180*/  @!P0 LDG.E.CONSTANT R6, desc[UR4][R6.64] ;  /* 0x0000000406068981 */ /* 0x001f62000c1e9900 */
[----:B--2---:R-:W-:-:S04]  /*0190*/  @P0 LEA R10, P1, R14, R4, 0x2 ;  /* 0x000000040e0a0211 */ /* 0x004fc800078210ff */
[----:B------:R-:W-:Y:S02]  /*01a0*/  @P0 LEA.HI.X R11, R14, R5, R11, 0x2, P1 ;  /* 0x000000050e0b0211 */ /* 0x000fe400008f140b */
[----:B------:R-:W0:Y:S01]  /*01b0*/  LDC.64 R4, c[0x0][0x3a0] ;  /* 0x0000e800ff047b82 */ /* 0x000e220000000a00 */
[----:B---3--:R-:W-:Y:S02]  /*01c0*/  @!P0 IMAD.WIDE R8, R12, 0x4, R8 ;  /* 0x000000040c088825 */ /* 0x008fe400078e0208 */
[----:B------:R-:W2:Y:S04]  /*01d0*/  @P0 LDG.E.CONSTANT R10, desc[UR4][R10.64+-0x80] ;  /* 0xffff80040a0a0981 */ /* 0x000ea8000c1e9900 */
[----:B------:R-:W5:Y:S01]  /*01e0*/  @!P0 LDG.E.CONSTANT R9, desc[UR4][R8.64] ;  /* 0x0000000408098981 */ /* 0x000f62000c1e9900 */
[----:B----4-:R-:W-:-:S06]  /*01f0*/  @P0 IMAD.WIDE.U32 R2, R13, 0x4, R2 ;  /* 0x000000040d020825 */ /* 0x010fcc00078e0002 */
[----:B------:R-:W2:Y:S01]  /*0200*/  @P0 LDG.E.CONSTANT R3, desc[UR4][R2.64] ;  /* 0x0000000402030981 */ /* 0x000ea2000c1e9900 */
[----:B0-----:R-:W-:-:S04]  /*0210*/  IMAD.WIDE R4, R0, 0x4, R4 ;  /* 0x0000000400047825 */ /* 0x001fc800078e0204 */
[----:B-----5:R-:W-:Y:S01]  /*0220*/  @!P0 FMUL R13, R6, R9 ;  /* 0x00000009060d8220 */ /* 0x020fe20000400000 */
[----:B--2---:R-:W-:-:S05]  /*0230*/  @P0 FMUL R13, R10, R3 ;  /* 0x000000030a0d0220 */ /* 0x004fca0000400000 */
[----:B------:R-:W-:Y:S01]  /*0240*/  STG.E desc[UR4][R4.64], R13 ;  /* 0x0000000d04007986 */ /* 0x000fe2000c101904 */
[----:B------:R-:W-:Y:S05]  /*0250*/  EXIT ;  /* 0x000000000000794d */ /* 0x000fea0003800000 */
.L_x_125:
        /* <DEDUP_REMOVED lines=10> */
.L_x_140:


//--------------------- .text.merge_features_simple --------------------------
	.section	.text.merge_features_simple,"ax",@progbits
	.align	128
        .global         merge_features_simple
        .type           merge_features_simple,@function
        .size           merge_features_simple,(.L_x_141 - merge_features_simple)
        .other          merge_features_simple,@"STO_CUDA_ENTRY STV_DEFAULT"
merge_features_simple:
.text.merge_features_simple:
        /* <DEDUP_REMOVED lines=15> */
[----:B------:R-:W-:-:S04]  /*00f0*/  @!P0 IMAD R7, R0, 0x20, R5 ;  /* 0x0000002000078824 */ /* 0x000fc800078e0205 */
[----:B-1----:R-:W-:-:S03]  /*0100*/  @!P0 IMAD.WIDE R2, R7, 0x4, R2 ;  /* 0x0000000407028825 */ /* 0x002fc600078e0202 */
[----:B------:R-:W1:Y:S02]  /*0110*/  @P0 LDC.64 R6, c[0x0][0x388] ;  /* 0x0000e200ff060b82 */ /* 0x000e640000000a00 */
[----:B0-----:R-:W2:Y:S01]  /*0120*/  @!P0 LDG.E.CONSTANT R11, desc[UR4][R2.64] ;  /* 0x00000004020b8981 */ /* 0x001ea2000c1e9900 */
[----:B------:R-:W-:-:S05]  /*0130*/  @P0 IMAD R0, R0, 0x30, RZ ;  /* 0x0000003000000824 */ /* 0x000fca00078e02ff */
[----:B------:R-:W-:-:S04]  /*0140*/  @P0 IADD3 R5, P1, PT, R5, R0, RZ ;  /* 0x0000000005050210 */ /* 0x000fc80007f3e0ff */
[----:B------:R-:W-:Y:S02]  /*0150*/  @P0 LEA.HI.X.SX32 R0, R0, RZ, 0x1, P1 ;  /* 0x000000ff00000211 */ /* 0x000fe400008f0eff */
[----:B-1----:R-:W-:-:S04]  /*0160*/  @P0 LEA R6, P1, R5, R6, 0x2 ;  /* 0x0000000605060211 */ /* 0x002fc800078210ff */
[----:B------:R-:W-:Y:S02]  /*0170*/  @P0 LEA.HI.X R7, R5, R7, R0, 0x2, P1 ;  /* 0x0000000705070211 */ /* 0x000fe400008f1400 */
[----:B------:R-:W0:Y:S03]  /*0180*/  LDC.64 R4, c[0x0][0x390] ;  /* 0x0000e400ff047b82 */ /* 0x000e260000000a00 */
[----:B------:R-:W2:Y:S01]  /*0190*/  @P0 LDG.E.CONSTANT R11, desc[UR4][R6.64+-0x80] ;  /* 0xffff8004060b0981 */ /* 0x000ea2000c1e9900 */
[----:B0-----:R-:W-:-:S05]  /*01a0*/  IMAD.WIDE R4, R9, 0x4, R4 ;  /* 0x0000000409047825 */ /* 0x001fca00078e0204 */
[----:B--2---:R-:W-:Y:S01]  /*01b0*/  STG.E desc[UR4][R4.64], R11 ;  /* 0x0000000b04007986 */ /* 0x004fe2000c101904 */
[----:B------:R-:W-:Y:S05]  /*01c0*/  EXIT ;  /* 0x000000000000794d */ /* 0x000fea0003800000 */
.L_x_126:
        /* <DEDUP_REMOVED lines=11> */
.L_x_141:


//--------------------- .nv.shared.reserved.0     --------------------------
	.section	.nv.shared.reserved.0,"aw",@nobits
	.weak		__nv_reservedSMEM_offset_0_alias
	.size		__nv_reservedSMEM_offset_0_alias, 0, 64
	.other		__nv_reservedSMEM_offset_0_alias,@"STO_CUDA_RESERVED_SHARED STV_DEFAULT"
__nv_reservedSMEM_offset_0_alias:
	.zero		0
	.zero		64


//--------------------- .nv.constant0.sigmoid     --------------------------
	.section	.nv.constant0.sigmoid,"a",@progbits
	.sectionflags	@""
	.align	4
.nv.constant0.sigmoid:
	.zero		916


//--------------------- .nv.constant0.apply_readout --------------------------
	.section	.nv.constant0.apply_readout,"a",@progbits
	.sectionflags	@""
	.align	4
.nv.constant0.apply_readout:
	.zero		932


//--------------------- .nv.constant0.finalize_stats --------------------------
	.section	.nv.constant0.finalize_stats,"a",@progbits
	.sectionflags	@""
	.align	4
.nv.constant0.finalize_stats:
	.zero		924


//--------------------- .nv.constant0.update_running_stats --------------------------
	.section	.nv.constant0.update_running_stats,"a",@progbits
	.sectionflags	@""
	.align	4
.nv.constant0.update_running_stats:
	.zero		936


//--------------------- .nv.constant0.normalize_tda_inplace --------------------------
	.section	.nv.constant0.normalize_tda_inplace,"a",@progbits
	.sectionflags	@""
	.align	4
.nv.constant0.normalize_tda_inplace:
	.zero		924


//--------------------- .nv.constant0.merge_features_normalized --------------------------
	.section	.nv.constant0.merge_features_normalized,"a",@progbits
	.sectionflags	@""
	.align	4
.nv.constant0.merge_features_normalized:
	.zero		956


//--------------------- .nv.constant0.merge_features_weighted --------------------------
	.section	.nv.constant0.merge_features_weighted,"a",@progbits
	.sectionflags	@""
	.align	4
.nv.constant0.merge_features_weighted:
	.zero		940


//--------------------- .nv.constant0.merge_features_simple --------------------------
	.section	.nv.constant0.merge_features_simple,"a",@progbits
	.sectionflags	@""
	.align	4
.nv.constant0.merge_features_simple:
	.zero		924


//--------------------- SYMBOLS --------------------------

	.type		.nv.reservedSmem.offset0,@object
	.size		.nv.reservedSmem.offset0,0x4
